	.target	sm_90a

	.elftype	@"ET_EXEC"


//--------------------- .note.nv.tkinfo           --------------------------
	.section	.note.nv.tkinfo,"",@"SHT_NOTE"
	.sectionflags	@"SHF_NOTE_NV_TKINFO"
	.tkinfo
        /*0018*/ 	.word	0x00000002
        /*0030*/ 	.string	""
        /*0030*/ 	.string	"ptxas"
        /*0030*/ 	.string	"Cuda compilation tools, release 13.0, V13.0.88"
        /*0030*/ 	.string	"Build cuda_13.0.r13.0/compiler.36424714_0"
        /*0030*/ 	.string	"-arch sm_90a -m 64 "



//--------------------- .note.nv.cuinfo           --------------------------
	.section	.note.nv.cuinfo,"",@"SHT_NOTE"
	.sectionflags	@"SHF_NOTE_NV_CUINFO"
        /*0018*/ 	.short	0x0002
        /*001a*/ 	.short	0x005a
        /*001c*/ 	.short	0x0082
	.zero		2


//--------------------- .nv.info                  --------------------------
	.section	.nv.info,"",@"SHT_CUDA_INFO"
	.align	4


	//----- nvinfo : EIATTR_REGCOUNT
	.align		4
        /*0000*/ 	.byte	0x04, 0x2f
        /*0002*/ 	.short	(.L_15 - .L_14)
	.align		4
.L_14:
        /*0004*/ 	.word	index@(_ZN7cutlass13device_kernelINS_4gemm6kernel13GemmUniversalIN4cute5tupleIJiiiiEEENS1_10collective13CollectiveMmaINS1_34MainloopSm90TmaGmmaWarpSpecializedILi7ENS5_IJNS4_1CILi1EEESB_SB_EEENS1_35KernelTmaWarpSpecializedCooperativeEEENS5_IJNSA_ILi128EEENSA_ILi256EEESF_EEENS_10tfloat32_tENS5_IJlSB_lEEESI_SJ_NS4_8TiledMMAINS4_8MMA_AtomIJNS4_4SM904GMMA30MMA_64x256x8_F32TF32TF32_SS_TNILNSN_7ScaleInE1ELSP_1EEEEEENS4_6LayoutINS5_IJNSA_ILi2EEESB_SB_EEENS5_IJSB_NSA_ILi0EEESV_EEEEENS5_IJNS4_10UnderscoreESY_SY_EEEEENS4_13SM90_TMA_LOADENS4_14ComposedLayoutINS4_7SwizzleILi3ELi4ELi3EEENS4_18smem_ptr_flag_bitsILi32EEENSS_INS5_IJNSA_ILi8EEENSA_ILi32EEEEEENS5_IJS18_SB_EEEEEEEvNS4_8identityES11_S1C_vS1D_EENS_8epilogue10collective6detail29Sm90TmaWarpSpecializedAdapterINS1G_15DefaultEpilogueISI_SJ_SJ_NS1F_6thread17LinearCombinationISI_Li1EffLNS1K_9ScaleType4KindE0ELNS_15FloatRoundStyleE2ESI_EENS1_15EpilogueDefaultEEEEEvvEEEEvNT_6ParamsE)
        /*0008*/ 	.word	0x000000a8


	//----- nvinfo : EIATTR_FRAME_SIZE
	.align		4
.L_15:
        /*000c*/ 	.byte	0x04, 0x11
        /*000e*/ 	.short	(.L_17 - .L_16)
	.align		4
.L_16:
        /*0010*/ 	.word	index@(_ZN7cutlass13device_kernelINS_4gemm6kernel13GemmUniversalIN4cute5tupleIJiiiiEEENS1_10collective13CollectiveMmaINS1_34MainloopSm90TmaGmmaWarpSpecializedILi7ENS5_IJNS4_1CILi1EEESB_SB_EEENS1_35KernelTmaWarpSpecializedCooperativeEEENS5_IJNSA_ILi128EEENSA_ILi256EEESF_EEENS_10tfloat32_tENS5_IJlSB_lEEESI_SJ_NS4_8TiledMMAINS4_8MMA_AtomIJNS4_4SM904GMMA30MMA_64x256x8_F32TF32TF32_SS_TNILNSN_7ScaleInE1ELSP_1EEEEEENS4_6LayoutINS5_IJNSA_ILi2EEESB_SB_EEENS5_IJSB_NSA_ILi0EEESV_EEEEENS5_IJNS4_10UnderscoreESY_SY_EEEEENS4_13SM90_TMA_LOADENS4_14ComposedLayoutINS4_7SwizzleILi3ELi4ELi3EEENS4_18smem_ptr_flag_bitsILi32EEENSS_INS5_IJNSA_ILi8EEENSA_ILi32EEEEEENS5_IJS18_SB_EEEEEEEvNS4_8identityES11_S1C_vS1D_EENS_8epilogue10collective6detail29Sm90TmaWarpSpecializedAdapterINS1G_15DefaultEpilogueISI_SJ_SJ_NS1F_6thread17LinearCombinationISI_Li1EffLNS1K_9ScaleType4KindE0ELNS_15FloatRoundStyleE2ESI_EENS1_15EpilogueDefaultEEEEEvvEEEEvNT_6ParamsE)
        /*0014*/ 	.word	0x00000000


	//----- nvinfo : EIATTR_MIN_STACK_SIZE
	.align		4
.L_17:
        /*0018*/ 	.byte	0x04, 0x12
        /*001a*/ 	.short	(.L_19 - .L_18)
	.align		4
.L_18:
        /*001c*/ 	.word	index@(_ZN7cutlass13device_kernelINS_4gemm6kernel13GemmUniversalIN4cute5tupleIJiiiiEEENS1_10collective13CollectiveMmaINS1_34MainloopSm90TmaGmmaWarpSpecializedILi7ENS5_IJNS4_1CILi1EEESB_SB_EEENS1_35KernelTmaWarpSpecializedCooperativeEEENS5_IJNSA_ILi128EEENSA_ILi256EEESF_EEENS_10tfloat32_tENS5_IJlSB_lEEESI_SJ_NS4_8TiledMMAINS4_8MMA_AtomIJNS4_4SM904GMMA30MMA_64x256x8_F32TF32TF32_SS_TNILNSN_7ScaleInE1ELSP_1EEEEEENS4_6LayoutINS5_IJNSA_ILi2EEESB_SB_EEENS5_IJSB_NSA_ILi0EEESV_EEEEENS5_IJNS4_10UnderscoreESY_SY_EEEEENS4_13SM90_TMA_LOADENS4_14ComposedLayoutINS4_7SwizzleILi3ELi4ELi3EEENS4_18smem_ptr_flag_bitsILi32EEENSS_INS5_IJNSA_ILi8EEENSA_ILi32EEEEEENS5_IJS18_SB_EEEEEEEvNS4_8identityES11_S1C_vS1D_EENS_8epilogue10collective6detail29Sm90TmaWarpSpecializedAdapterINS1G_15DefaultEpilogueISI_SJ_SJ_NS1F_6thread17LinearCombinationISI_Li1EffLNS1K_9ScaleType4KindE0ELNS_15FloatRoundStyleE2ESI_EENS1_15EpilogueDefaultEEEEEvvEEEEvNT_6ParamsE)
        /*0020*/ 	.word	0x00000000
.L_19:


//--------------------- .nv.compat                --------------------------
	.section	.nv.compat,"",@"SHT_CUDA_COMPAT_INFO"
	.align	4
        /*0000*/ 	.byte	0x02, 0x09, 0x01, 0x00, 0x02, 0x02, 0x04, 0x00, 0x02, 0x05, 0x05, 0x00, 0x03, 0x07, 0x01, 0x01
        /*0010*/ 	.byte	0x02, 0x03, 0x01, 0x00, 0x02, 0x06, 0x01, 0x00, 0x04, 0x0b, 0x08, 0x00, 0x00, 0x00, 0x00, 0x00
        /*0020*/ 	.byte	0x00, 0x00, 0x00, 0x00


//--------------------- .nv.info._ZN7cutlass13device_kernelINS_4gemm6kernel13GemmUniversalIN4cute5tupleIJiiiiEEENS1_10collective13CollectiveMmaINS1_34MainloopSm90TmaGmmaWarpSpecializedILi7ENS5_IJNS4_1CILi1EEESB_SB_EEENS1_35KernelTmaWarpSpecializedCooperativeEEENS5_IJNSA_ILi128EEENSA_ILi256EEESF_EEENS_10tfloat32_tENS5_IJlSB_lEEESI_SJ_NS4_8TiledMMAINS4_8MMA_AtomIJNS4_4SM904GMMA30MMA_64x256x8_F32TF32TF32_SS_TNILNSN_7ScaleInE1ELSP_1EEEEEENS4_6LayoutINS5_IJNSA_ILi2EEESB_SB_EEENS5_IJSB_NSA_ILi0EEESV_EEEEENS5_IJNS4_10UnderscoreESY_SY_EEEEENS4_13SM90_TMA_LOADENS4_14ComposedLayoutINS4_7SwizzleILi3ELi4ELi3EEENS4_18smem_ptr_flag_bitsILi32EEENSS_INS5_IJNSA_ILi8EEENSA_ILi32EEEEEENS5_IJS18_SB_EEEEEEEvNS4_8identityES11_S1C_vS1D_EENS_8epilogue10collective6detail29Sm90TmaWarpSpecializedAdapterINS1G_15DefaultEpilogueISI_SJ_SJ_NS1F_6thread17LinearCombinationISI_Li1EffLNS1K_9ScaleType4KindE0ELNS_15FloatRoundStyleE2ESI_EENS1_15EpilogueDefaultEEEEEvvEEEEvNT_6ParamsE --------------------------
	.section	.nv.info._ZN7cutlass13device_kernelINS_4gemm6kernel13GemmUniversalIN4cute5tupleIJiiiiEEENS1_10collective13CollectiveMmaINS1_34MainloopSm90TmaGmmaWarpSpecializedILi7ENS5_IJNS4_1CILi1EEESB_SB_EEENS1_35KernelTmaWarpSpecializedCooperativeEEENS5_IJNSA_ILi128EEENSA_ILi256EEESF_EEENS_10tfloat32_tENS5_IJlSB_lEEESI_SJ_NS4_8TiledMMAINS4_8MMA_AtomIJNS4_4SM904GMMA30MMA_64x256x8_F32TF32TF32_SS_TNILNSN_7ScaleInE1ELSP_1EEEEEENS4_6LayoutINS5_IJNSA_ILi2EEESB_SB_EEENS5_IJSB_NSA_ILi0EEESV_EEEEENS5_IJNS4_10UnderscoreESY_SY_EEEEENS4_13SM90_TMA_LOADENS4_14ComposedLayoutINS4_7SwizzleILi3ELi4ELi3EEENS4_18smem_ptr_flag_bitsILi32EEENSS_INS5_IJNSA_ILi8EEENSA_ILi32EEEEEENS5_IJS18_SB_EEEEEEEvNS4_8identityES11_S1C_vS1D_EENS_8epilogue10collective6detail29Sm90TmaWarpSpecializedAdapterINS1G_15DefaultEpilogueISI_SJ_SJ_NS1F_6thread17LinearCombinationISI_Li1EffLNS1K_9ScaleType4KindE0ELNS_15FloatRoundStyleE2ESI_EENS1_15EpilogueDefaultEEEEEvvEEEEvNT_6ParamsE,"",@"SHT_CUDA_INFO"
	.sectionflags	@""
	.align	4


	//----- nvinfo : EIATTR_CUDA_API_VERSION
	.align		4
        /*0000*/ 	.byte	0x04, 0x37
        /*0002*/ 	.short	(.L_21 - .L_20)
.L_20:
        /*0004*/ 	.word	0x00000082


	//----- nvinfo : EIATTR_KPARAM_INFO
	.align		4
.L_21:
        /*0008*/ 	.byte	0x04, 0x17
        /*000a*/ 	.short	(.L_23 - .L_22)
.L_22:
        /*000c*/ 	.word	0x00000000
        /*0010*/ 	.short	0x0000
        /*0012*/ 	.short	0x0070
        /*0014*/ 	.byte	0x00, 0xf0, 0x01, 0x10


	//----- nvinfo : EIATTR_SPARSE_MMA_MASK
	.align		4
.L_23:
        /*0018*/ 	.byte	0x03, 0x50
        /*001a*/ 	.short	0x0000


	//----- nvinfo : EIATTR_MAXREG_COUNT
	.align		4
        /*001c*/ 	.byte	0x03, 0x1b
        /*001e*/ 	.short	0x00a8


	//----- nvinfo : EIATTR_NUM_BARRIERS
	.align		4
        /*0020*/ 	.byte	0x02, 0x4c
        /*0022*/ 	.byte	0x01
	.zero		1


	//----- nvinfo : EIATTR_EXTERNS
	.align		4
        /*0024*/ 	.byte	0x04, 0x0f
        /*0026*/ 	.short	(.L_25 - .L_24)


	//   ....[0]....
	.align		4
.L_24:
        /*0028*/ 	.word	index@(__assertfail)


	//----- nvinfo : EIATTR_MERCURY_ISA_VERSION
	.align		4
.L_25:
        /*002c*/ 	.byte	0x03, 0x5f
        /*002e*/ 	.short	0x0101


	//----- nvinfo : EIATTR_INT_WARP_WIDE_INSTR_OFFSETS
	.align		4
        /*0030*/ 	.byte	0x04, 0x31
        /*0032*/ 	.short	(.L_27 - .L_26)


	//   ....[0]....
.L_26:
        /*0034*/ 	.word	0x00000410


	//   ....[1]....
        /*0038*/ 	.word	0x00000440


	//   ....[2]....
        /*003c*/ 	.word	0x00000520


	//----- nvinfo : EIATTR_COOP_GROUP_MASK_REGIDS
	.align		4
.L_27:
        /*0040*/ 	.byte	0x04, 0x29
        /*0042*/ 	.short	(.L_29 - .L_28)


	//   ....[0]....
.L_28:
        /*0044*/ 	.word	0xffffffff


	//   ....[1]....
        /*0048*/ 	.word	0xffffffff


	//   ....[2]....
        /*004c*/ 	.word	0xffffffff


	//   ....[3]....
        /*0050*/ 	.word	0xffffffff


	//   ....[4]....
        /*0054*/ 	.word	0xffffffff


	//----- nvinfo : EIATTR_COOP_GROUP_INSTR_OFFSETS
	.align		4
.L_29:
        /*0058*/ 	.byte	0x04, 0x28
        /*005a*/ 	.short	(.L_31 - .L_30)


	//   ....[0]....
.L_30:
        /*005c*/ 	.word	0x00000060


	//   ....[1]....
        /*0060*/ 	.word	0x00000070


	//   ....[2]....
        /*0064*/ 	.word	0x00000130


	//   ....[3]....
        /*0068*/ 	.word	0x00000320


	//   ....[4]....
        /*006c*/ 	.word	0x00000fd0


	//----- nvinfo : EIATTR_REG_RECONFIG
	.align		4
.L_31:
        /*0070*/ 	.byte	0x01, 0x54
	.zero		2


	//----- nvinfo : EIATTR_SYSCALL_OFFSETS
	.align		4
        /*0074*/ 	.byte	0x04, 0x46
        /*0076*/ 	.short	(.L_33 - .L_32)


	//   ....[0]....
.L_32:
        /*0078*/ 	.word	0x00001190


	//----- nvinfo : EIATTR_MBARRIER_INSTR_OFFSETS
	.align		4
.L_33:
        /*007c*/ 	.byte	0x04, 0x39
        /*007e*/ 	.short	(.L_35 - .L_34)


	//   ....[0]....
.L_34:
        /*0080*/ 	.word	0x00000230
        /*0084*/ 	.word	0x000000ff
        /*0088*/ 	.word	0x00000000
        /*008c*/ 	.short	0x0100
        /*008e*/ 	.byte	0x08
	.zero		1


	//   ....[1]....
        /*0090*/ 	.word	0x00000240
        /*0094*/ 	.word	0x000000ff
        /*0098*/ 	.word	0x00000038
        /*009c*/ 	.short	0x0100
        /*009e*/ 	.byte	0x08
	.zero		1


	//   ....[2]....
        /*00a0*/ 	.word	0x00000250
        /*00a4*/ 	.word	0x000000ff
        /*00a8*/ 	.word	0x00000008
        /*00ac*/ 	.short	0x0100
        /*00ae*/ 	.byte	0x08
	.zero		1


	//   ....[3]....
        /*00b0*/ 	.word	0x00000260
        /*00b4*/ 	.word	0x000000ff
        /*00b8*/ 	.word	0x00000040
        /*00bc*/ 	.short	0x0100
        /*00be*/ 	.byte	0x08
	.zero		1


	//   ....[4]....
        /*00c0*/ 	.word	0x00000270
        /*00c4*/ 	.word	0x000000ff
        /*00c8*/ 	.word	0x00000010
        /*00cc*/ 	.short	0x0100
        /*00ce*/ 	.byte	0x08
	.zero		1


	//   ....[5]....
        /*00d0*/ 	.word	0x00000280
        /*00d4*/ 	.word	0x000000ff
        /*00d8*/ 	.word	0x00000048
        /*00dc*/ 	.short	0x0100
        /*00de*/ 	.byte	0x08
	.zero		1


	//   ....[6]....
        /*00e0*/ 	.word	0x00000290
        /*00e4*/ 	.word	0x000000ff
        /*00e8*/ 	.word	0x00000018
        /*00ec*/ 	.short	0x0100
        /*00ee*/ 	.byte	0x08
	.zero		1


	//   ....[7]....
        /*00f0*/ 	.word	0x000002a0
        /*00f4*/ 	.word	0x000000ff
        /*00f8*/ 	.word	0x00000050
        /*00fc*/ 	.short	0x0100
        /*00fe*/ 	.byte	0x08
	.zero		1


	//   ....[8]....
        /*0100*/ 	.word	0x000002b0
        /*0104*/ 	.word	0x000000ff
        /*0108*/ 	.word	0x00000020
        /*010c*/ 	.short	0x0100
        /*010e*/ 	.byte	0x08
	.zero		1


	//   ....[9]....
        /*0110*/ 	.word	0x000002c0
        /*0114*/ 	.word	0x000000ff
        /*0118*/ 	.word	0x00000058
        /*011c*/ 	.short	0x0100
        /*011e*/ 	.byte	0x08
	.zero		1


	//   ....[10]....
        /*0120*/ 	.word	0x000002d0
        /*0124*/ 	.word	0x000000ff
        /*0128*/ 	.word	0x00000028
        /*012c*/ 	.short	0x0100
        /*012e*/ 	.byte	0x08
	.zero		1


	//   ....[11]....
        /*0130*/ 	.word	0x000002e0
        /*0134*/ 	.word	0x000000ff
        /*0138*/ 	.word	0x00000060
        /*013c*/ 	.short	0x0100
        /*013e*/ 	.byte	0x08
	.zero		1


	//   ....[12]....
        /*0140*/ 	.word	0x000002f0
        /*0144*/ 	.word	0x000000ff
        /*0148*/ 	.word	0x00000030
        /*014c*/ 	.short	0x0100
        /*014e*/ 	.byte	0x08
	.zero		1


	//   ....[13]....
        /*0150*/ 	.word	0x00000300
        /*0154*/ 	.word	0x000000ff
        /*0158*/ 	.word	0x00000068
        /*015c*/ 	.short	0x0100
        /*015e*/ 	.byte	0x08
	.zero		1


	//   ....[14]....
        /*0160*/ 	.word	0x00000590
        /*0164*/ 	.word	0x000000ff
        /*0168*/ 	.word	0x00000080
        /*016c*/ 	.short	0x0100
        /*016e*/ 	.byte	0x06
	.zero		1


	//   ....[15]....
        /*0170*/ 	.word	0x000005f0
        /*0174*/ 	.word	0x000000ff
        /*0178*/ 	.word	0x00000088
        /*017c*/ 	.short	0x0100
        /*017e*/ 	.byte	0x06
	.zero		1


	//   ....[16]....
        /*0180*/ 	.word	0x00001210
        /*0184*/ 	.word	0x00000003
        /*0188*/ 	.word	0x00000000
        /*018c*/ 	.short	0x010a
        /*018e*/ 	.byte	0x3f
	.zero		1


	//   ....[17]....
        /*0190*/ 	.word	0x00001250
        /*0194*/ 	.word	0x00000003
        /*0198*/ 	.word	0x00000000
        /*019c*/ 	.short	0x010a
        /*019e*/ 	.byte	0x3f
	.zero		1


	//   ....[18]....
        /*01a0*/ 	.word	0x00001c10
        /*01a4*/ 	.word	0x000000ff
        /*01a8*/ 	.word	0x00000000
        /*01ac*/ 	.short	0x010a
        /*01ae*/ 	.byte	0x09
	.zero		1


	//   ....[19]....
        /*01b0*/ 	.word	0x00001c50
        /*01b4*/ 	.word	0x000000ff
        /*01b8*/ 	.word	0x00000000
        /*01bc*/ 	.short	0x010a
        /*01be*/ 	.byte	0x09
	.zero		1


	//   ....[20]....
        /*01c0*/ 	.word	0x000024e0
        /*01c4*/ 	.word	0x000000ff
        /*01c8*/ 	.word	0x00000000
        /*01cc*/ 	.short	0x0101
        /*01ce*/ 	.byte	0x08
	.zero		1


	//   ....[21]....
        /*01d0*/ 	.word	0x00002700
        /*01d4*/ 	.word	0x000000ff
        /*01d8*/ 	.word	0x00000000
        /*01dc*/ 	.short	0x0101
        /*01de*/ 	.byte	0x04
	.zero		1


	//   ....[22]....
        /*01e0*/ 	.word	0x0000b580
        /*01e4*/ 	.word	0x0000000e
        /*01e8*/ 	.word	0x00000038
        /*01ec*/ 	.short	0x010a
        /*01ee*/ 	.byte	0x3f
	.zero		1


	//   ....[23]....
        /*01f0*/ 	.word	0x0000bb90
        /*01f4*/ 	.word	0x00000006
        /*01f8*/ 	.word	0x00000088
        /*01fc*/ 	.short	0x0101
        /*01fe*/ 	.byte	0x3f
	.zero		1


	//   ....[24]....
        /*0200*/ 	.word	0x0000c280
        /*0204*/ 	.word	0x00000007
        /*0208*/ 	.word	0x00000000
        /*020c*/ 	.short	0x010a
        /*020e*/ 	.byte	0x3f
	.zero		1


	//   ....[25]....
        /*0210*/ 	.word	0x0000c300
        /*0214*/ 	.word	0x00000009
        /*0218*/ 	.word	0x00000000
        /*021c*/ 	.short	0x010a
        /*021e*/ 	.byte	0x3f
	.zero		1


	//   ....[26]....
        /*0220*/ 	.word	0x0000c390
        /*0224*/ 	.word	0x00000006
        /*0228*/ 	.word	0x00000000
        /*022c*/ 	.short	0x010a
        /*022e*/ 	.byte	0x3f
	.zero		1


	//   ....[27]....
        /*0230*/ 	.word	0x0000c420
        /*0234*/ 	.word	0x00000009
        /*0238*/ 	.word	0x00000000
        /*023c*/ 	.short	0x010a
        /*023e*/ 	.byte	0x3f
	.zero		1


	//   ....[28]....
        /*0240*/ 	.word	0x0000c4b0
        /*0244*/ 	.word	0x00000006
        /*0248*/ 	.word	0x00000000
        /*024c*/ 	.short	0x010a
        /*024e*/ 	.byte	0x3f
	.zero		1


	//   ....[29]....
        /*0250*/ 	.word	0x0000c540
        /*0254*/ 	.word	0x00000009
        /*0258*/ 	.word	0x00000000
        /*025c*/ 	.short	0x010a
        /*025e*/ 	.byte	0x3f
	.zero		1


	//   ....[30]....
        /*0260*/ 	.word	0x0000c5d0
        /*0264*/ 	.word	0x00000003
        /*0268*/ 	.word	0x00000000
        /*026c*/ 	.short	0x010a
        /*026e*/ 	.byte	0x3f
	.zero		1


	//   ....[31]....
        /*0270*/ 	.word	0x0000c630
        /*0274*/ 	.word	0x00000003
        /*0278*/ 	.word	0x00000000
        /*027c*/ 	.short	0x010a
        /*027e*/ 	.byte	0x3f
	.zero		1


	//   ....[32]....
        /*0280*/ 	.word	0x0000c690
        /*0284*/ 	.word	0x00000004
        /*0288*/ 	.word	0x00000000
        /*028c*/ 	.short	0x010a
        /*028e*/ 	.byte	0x3f
	.zero		1


	//   ....[33]....
        /*0290*/ 	.word	0x0000c760
        /*0294*/ 	.word	0x0000000e
        /*0298*/ 	.word	0x00000038
        /*029c*/ 	.short	0x010a
        /*029e*/ 	.byte	0x3f
	.zero		1


	//   ....[34]....
        /*02a0*/ 	.word	0x0000c830
        /*02a4*/ 	.word	0x00000007
        /*02a8*/ 	.word	0x00000000
        /*02ac*/ 	.short	0x010a
        /*02ae*/ 	.byte	0x3f
	.zero		1


	//   ....[35]....
        /*02b0*/ 	.word	0x0000c880
        /*02b4*/ 	.word	0x00000009
        /*02b8*/ 	.word	0x00000000
        /*02bc*/ 	.short	0x010a
        /*02be*/ 	.byte	0x3f
	.zero		1


	//   ....[36]....
        /*02c0*/ 	.word	0x0000c8d0
        /*02c4*/ 	.word	0x00000006
        /*02c8*/ 	.word	0x00000000
        /*02cc*/ 	.short	0x010a
        /*02ce*/ 	.byte	0x3f
	.zero		1


	//   ....[37]....
        /*02d0*/ 	.word	0x0000c920
        /*02d4*/ 	.word	0x00000009
        /*02d8*/ 	.word	0x00000000
        /*02dc*/ 	.short	0x010a
        /*02de*/ 	.byte	0x3f
	.zero		1


	//   ....[38]....
        /*02e0*/ 	.word	0x0000c970
        /*02e4*/ 	.word	0x00000006
        /*02e8*/ 	.word	0x00000000
        /*02ec*/ 	.short	0x010a
        /*02ee*/ 	.byte	0x3f
	.zero		1


	//   ....[39]....
        /*02f0*/ 	.word	0x0000c9c0
        /*02f4*/ 	.word	0x00000009
        /*02f8*/ 	.word	0x00000000
        /*02fc*/ 	.short	0x010a
        /*02fe*/ 	.byte	0x3f
	.zero		1


	//----- nvinfo : EIATTR_NUM_MBARRIERS
	.align		4
.L_35:
        /*0300*/ 	.byte	0x03, 0x38
        /*0302*/ 	.short	0x0010


	//----- nvinfo : EIATTR_EXIT_INSTR_OFFSETS
	.align		4
        /*0304*/ 	.byte	0x04, 0x1c
        /*0306*/ 	.short	(.L_37 - .L_36)


	//   ....[0]....
.L_36:
        /*0308*/ 	.word	0x00000640


	//   ....[1]....
        /*030c*/ 	.word	0x00000f00


	//   ....[2]....
        /*0310*/ 	.word	0x0000abf0


	//   ....[3]....
        /*0314*/ 	.word	0x0000b220


	//   ....[4]....
        /*0318*/ 	.word	0x0000c620


	//----- nvinfo : EIATTR_MAX_THREADS
	.align		4
.L_37:
        /*031c*/ 	.byte	0x04, 0x05
        /*031e*/ 	.short	(.L_39 - .L_38)
.L_38:
        /*0320*/ 	.word	0x00000180
        /*0324*/ 	.word	0x00000001
        /*0328*/ 	.word	0x00000001


	//----- nvinfo : EIATTR_CRS_STACK_SIZE
	.align		4
.L_39:
        /*032c*/ 	.byte	0x04, 0x1e
        /*032e*/ 	.short	(.L_41 - .L_40)
.L_40:
        /*0330*/ 	.word	0x00000000


	//----- nvinfo : EIATTR_CBANK_PARAM_SIZE
	.align		4
.L_41:
        /*0334*/ 	.byte	0x03, 0x19
        /*0336*/ 	.short	0x0470


	//----- nvinfo : EIATTR_PARAM_CBANK
	.align		4
        /*0338*/ 	.byte	0x04, 0x0a
        /*033a*/ 	.short	(.L_43 - .L_42)
	.align		4
.L_42:
        /*033c*/ 	.word	index@(.nv.constant0._ZN7cutlass13device_kernelINS_4gemm6kernel13GemmUniversalIN4cute5tupleIJiiiiEEENS1_10collective13CollectiveMmaINS1_34MainloopSm90TmaGmmaWarpSpecializedILi7ENS5_IJNS4_1CILi1EEESB_SB_EEENS1_35KernelTmaWarpSpecializedCooperativeEEENS5_IJNSA_ILi128EEENSA_ILi256EEESF_EEENS_10tfloat32_tENS5_IJlSB_lEEESI_SJ_NS4_8TiledMMAINS4_8MMA_AtomIJNS4_4SM904GMMA30MMA_64x256x8_F32TF32TF32_SS_TNILNSN_7ScaleInE1ELSP_1EEEEEENS4_6LayoutINS5_IJNSA_ILi2EEESB_SB_EEENS5_IJSB_NSA_ILi0EEESV_EEEEENS5_IJNS4_10UnderscoreESY_SY_EEEEENS4_13SM90_TMA_LOADENS4_14ComposedLayoutINS4_7SwizzleILi3ELi4ELi3EEENS4_18smem_ptr_flag_bitsILi32EEENSS_INS5_IJNSA_ILi8EEENSA_ILi32EEEEEENS5_IJS18_SB_EEEEEEEvNS4_8identityES11_S1C_vS1D_EENS_8epilogue10collective6detail29Sm90TmaWarpSpecializedAdapterINS1G_15DefaultEpilogueISI_SJ_SJ_NS1F_6thread17LinearCombinationISI_Li1EffLNS1K_9ScaleType4KindE0ELNS_15FloatRoundStyleE2ESI_EENS1_15EpilogueDefaultEEEEEvvEEEEvNT_6ParamsE)
        /*0340*/ 	.short	0x0210
        /*0342*/ 	.short	0x0470


	//----- nvinfo : EIATTR_SW_WAR
	.align		4
.L_43:
        /*0344*/ 	.byte	0x04, 0x36
        /*0346*/ 	.short	(.L_45 - .L_44)
.L_44:
        /*0348*/ 	.word	0x00000008
.L_45:


//--------------------- .nv.callgraph             --------------------------
	.section	.nv.callgraph,"",@"SHT_CUDA_CALLGRAPH"
	.align	4
	.sectionentsize	8
	.align		4
        /*0000*/ 	.word	0x00000000
	.align		4
        /*0004*/ 	.word	0xffffffff
	.align		4
        /*0008*/ 	.word	index@(_ZN7cutlass13device_kernelINS_4gemm6kernel13GemmUniversalIN4cute5tupleIJiiiiEEENS1_10collective13CollectiveMmaINS1_34MainloopSm90TmaGmmaWarpSpecializedILi7ENS5_IJNS4_1CILi1EEESB_SB_EEENS1_35KernelTmaWarpSpecializedCooperativeEEENS5_IJNSA_ILi128EEENSA_ILi256EEESF_EEENS_10tfloat32_tENS5_IJlSB_lEEESI_SJ_NS4_8TiledMMAINS4_8MMA_AtomIJNS4_4SM904GMMA30MMA_64x256x8_F32TF32TF32_SS_TNILNSN_7ScaleInE1ELSP_1EEEEEENS4_6LayoutINS5_IJNSA_ILi2EEESB_SB_EEENS5_IJSB_NSA_ILi0EEESV_EEEEENS5_IJNS4_10UnderscoreESY_SY_EEEEENS4_13SM90_TMA_LOADENS4_14ComposedLayoutINS4_7SwizzleILi3ELi4ELi3EEENS4_18smem_ptr_flag_bitsILi32EEENSS_INS5_IJNSA_ILi8EEENSA_ILi32EEEEEENS5_IJS18_SB_EEEEEEEvNS4_8identityES11_S1C_vS1D_EENS_8epilogue10collective6detail29Sm90TmaWarpSpecializedAdapterINS1G_15DefaultEpilogueISI_SJ_SJ_NS1F_6thread17LinearCombinationISI_Li1EffLNS1K_9ScaleType4KindE0ELNS_15FloatRoundStyleE2ESI_EENS1_15EpilogueDefaultEEEEEvvEEEEvNT_6ParamsE)
	.align		4
        /*000c*/ 	.word	index@(__assertfail)
	.align		4
        /*0010*/ 	.word	0x00000000
	.align		4
        /*0014*/ 	.word	0xfffffffe
	.align		4
        /*0018*/ 	.word	0x00000000
	.align		4
        /*001c*/ 	.word	0xfffffffd
	.align		4
        /*0020*/ 	.word	0x00000000
	.align		4
        /*0024*/ 	.word	0xfffffffc


//--------------------- .nv.constant4             --------------------------
	.section	.nv.constant4,"a",@progbits
	.align	8
	.align		8
.nv.constant4:
        /*0000*/ 	.dword	__assertfail
	.align		8
        /*0008*/ 	.dword	__unnamed_1
	.align		8
        /*0010*/ 	.dword	_ZN40_INTERNAL_86465930_4_k_cu_5a684867_207074cuda3std3__45__cpo5beginE
	.align		8
        /*0018*/ 	.dword	_ZN40_INTERNAL_86465930_4_k_cu_5a684867_207074cuda3std3__45__cpo3endE
	.align		8
        /*0020*/ 	.dword	_ZN40_INTERNAL_86465930_4_k_cu_5a684867_207074cuda3std3__45__cpo6cbeginE
	.align		8
        /*0028*/ 	.dword	_ZN40_INTERNAL_86465930_4_k_cu_5a684867_207074cuda3std3__45__cpo4cendE
	.align		8
        /*0030*/ 	.dword	_ZN40_INTERNAL_86465930_4_k_cu_5a684867_207074cuda3std3__442_GLOBAL__N__86465930_4_k_cu_5a684867_207076ignoreE
	.align		8
        /*0038*/ 	.dword	_ZN40_INTERNAL_86465930_4_k_cu_5a684867_207074cuda3std3__419piecewise_constructE
	.align		8
        /*0040*/ 	.dword	_ZN40_INTERNAL_86465930_4_k_cu_5a684867_207074cuda3std3__48in_placeE
	.align		8
        /*0048*/ 	.dword	_ZN40_INTERNAL_86465930_4_k_cu_5a684867_207074cuda3std6ranges3__45__cpo4swapE
	.align		8
        /*0050*/ 	.dword	_ZN40_INTERNAL_86465930_4_k_cu_5a684867_207074cuda3std6ranges3__45__cpo9iter_moveE
	.align		8
        /*0058*/ 	.dword	_ZN40_INTERNAL_86465930_4_k_cu_5a684867_207074cute7productE
	.align		8
        /*0060*/ 	.dword	_ZN40_INTERNAL_86465930_4_k_cu_5a684867_207074cute1_E
	.align		8
        /*0068*/ 	.dword	$str$22
	.align		8
        /*0070*/ 	.dword	$str$23


//--------------------- .text._ZN7cutlass13device_kernelINS_4gemm6kernel13GemmUniversalIN4cute5tupleIJiiiiEEENS1_10collective13CollectiveMmaINS1_34MainloopSm90TmaGmmaWarpSpecializedILi7ENS5_IJNS4_1CILi1EEESB_SB_EEENS1_35KernelTmaWarpSpecializedCooperativeEEENS5_IJNSA_ILi128EEENSA_ILi256EEESF_EEENS_10tfloat32_tENS5_IJlSB_lEEESI_SJ_NS4_8TiledMMAINS4_8MMA_AtomIJNS4_4SM904GMMA30MMA_64x256x8_F32TF32TF32_SS_TNILNSN_7ScaleInE1ELSP_1EEEEEENS4_6LayoutINS5_IJNSA_ILi2EEESB_SB_EEENS5_IJSB_NSA_ILi0EEESV_EEEEENS5_IJNS4_10UnderscoreESY_SY_EEEEENS4_13SM90_TMA_LOADENS4_14ComposedLayoutINS4_7SwizzleILi3ELi4ELi3EEENS4_18smem_ptr_flag_bitsILi32EEENSS_INS5_IJNSA_ILi8EEENSA_ILi32EEEEEENS5_IJS18_SB_EEEEEEEvNS4_8identityES11_S1C_vS1D_EENS_8epilogue10collective6detail29Sm90TmaWarpSpecializedAdapterINS1G_15DefaultEpilogueISI_SJ_SJ_NS1F_6thread17LinearCombinationISI_Li1EffLNS1K_9ScaleType4KindE0ELNS_15FloatRoundStyleE2ESI_EENS1_15EpilogueDefaultEEEEEvvEEEEvNT_6ParamsE --------------------------
	.section	.text._ZN7cutlass13device_kernelINS_4gemm6kernel13GemmUniversalIN4cute5tupleIJiiiiEEENS1_10collective13CollectiveMmaINS1_34MainloopSm90TmaGmmaWarpSpecializedILi7ENS5_IJNS4_1CILi1EEESB_SB_EEENS1_35KernelTmaWarpSpecializedCooperativeEEENS5_IJNSA_ILi128EEENSA_ILi256EEESF_EEENS_10tfloat32_tENS5_IJlSB_lEEESI_SJ_NS4_8TiledMMAINS4_8MMA_AtomIJNS4_4SM904GMMA30MMA_64x256x8_F32TF32TF32_SS_TNILNSN_7ScaleInE1ELSP_1EEEEEENS4_6LayoutINS5_IJNSA_ILi2EEESB_SB_EEENS5_IJSB_NSA_ILi0EEESV_EEEEENS5_IJNS4_10UnderscoreESY_SY_EEEEENS4_13SM90_TMA_LOADENS4_14ComposedLayoutINS4_7SwizzleILi3ELi4ELi3EEENS4_18smem_ptr_flag_bitsILi32EEENSS_INS5_IJNSA_ILi8EEENSA_ILi32EEEEEENS5_IJS18_SB_EEEEEEEvNS4_8identityES11_S1C_vS1D_EENS_8epilogue10collective6detail29Sm90TmaWarpSpecializedAdapterINS1G_15DefaultEpilogueISI_SJ_SJ_NS1F_6thread17LinearCombinationISI_Li1EffLNS1K_9ScaleType4KindE0ELNS_15FloatRoundStyleE2ESI_EENS1_15EpilogueDefaultEEEEEvvEEEEvNT_6ParamsE,"ax",@progbits
	.align	128
.text._ZN7cutlass13device_kernelINS_4gemm6kernel13GemmUniversalIN4cute5tupleIJiiiiEEENS1_10collective13CollectiveMmaINS1_34MainloopSm90TmaGmmaWarpSpecializedILi7ENS5_IJNS4_1CILi1EEESB_SB_EEENS1_35KernelTmaWarpSpecializedCooperativeEEENS5_IJNSA_ILi128EEENSA_ILi256EEESF_EEENS_10tfloat32_tENS5_IJlSB_lEEESI_SJ_NS4_8TiledMMAINS4_8MMA_AtomIJNS4_4SM904GMMA30MMA_64x256x8_F32TF32TF32_SS_TNILNSN_7ScaleInE1ELSP_1EEEEEENS4_6LayoutINS5_IJNSA_ILi2EEESB_SB_EEENS5_IJSB_NSA_ILi0EEESV_EEEEENS5_IJNS4_10UnderscoreESY_SY_EEEEENS4_13SM90_TMA_LOADENS4_14ComposedLayoutINS4_7SwizzleILi3ELi4ELi3EEENS4_18smem_ptr_flag_bitsILi32EEENSS_INS5_IJNSA_ILi8EEENSA_ILi32EEEEEENS5_IJS18_SB_EEEEEEEvNS4_8identityES11_S1C_vS1D_EENS_8epilogue10collective6detail29Sm90TmaWarpSpecializedAdapterINS1G_15DefaultEpilogueISI_SJ_SJ_NS1F_6thread17LinearCombinationISI_Li1EffLNS1K_9ScaleType4KindE0ELNS_15FloatRoundStyleE2ESI_EENS1_15EpilogueDefaultEEEEEvvEEEEvNT_6ParamsE:
        .type           _ZN7cutlass13device_kernelINS_4gemm6kernel13GemmUniversalIN4cute5tupleIJiiiiEEENS1_10collective13CollectiveMmaINS1_34MainloopSm90TmaGmmaWarpSpecializedILi7ENS5_IJNS4_1CILi1EEESB_SB_EEENS1_35KernelTmaWarpSpecializedCooperativeEEENS5_IJNSA_ILi128EEENSA_ILi256EEESF_EEENS_10tfloat32_tENS5_IJlSB_lEEESI_SJ_NS4_8TiledMMAINS4_8MMA_AtomIJNS4_4SM904GMMA30MMA_64x256x8_F32TF32TF32_SS_TNILNSN_7ScaleInE1ELSP_1EEEEEENS4_6LayoutINS5_IJNSA_ILi2EEESB_SB_EEENS5_IJSB_NSA_ILi0EEESV_EEEEENS5_IJNS4_10UnderscoreESY_SY_EEEEENS4_13SM90_TMA_LOADENS4_14ComposedLayoutINS4_7SwizzleILi3ELi4ELi3EEENS4_18smem_ptr_flag_bitsILi32EEENSS_INS5_IJNSA_ILi8EEENSA_ILi32EEEEEENS5_IJS18_SB_EEEEEEEvNS4_8identityES11_S1C_vS1D_EENS_8epilogue10collective6detail29Sm90TmaWarpSpecializedAdapterINS1G_15DefaultEpilogueISI_SJ_SJ_NS1F_6thread17LinearCombinationISI_Li1EffLNS1K_9ScaleType4KindE0ELNS_15FloatRoundStyleE2ESI_EENS1_15EpilogueDefaultEEEEEvvEEEEvNT_6ParamsE,@function
        .size           _ZN7cutlass13device_kernelINS_4gemm6kernel13GemmUniversalIN4cute5tupleIJiiiiEEENS1_10collective13CollectiveMmaINS1_34MainloopSm90TmaGmmaWarpSpecializedILi7ENS5_IJNS4_1CILi1EEESB_SB_EEENS1_35KernelTmaWarpSpecializedCooperativeEEENS5_IJNSA_ILi128EEENSA_ILi256EEESF_EEENS_10tfloat32_tENS5_IJlSB_lEEESI_SJ_NS4_8TiledMMAINS4_8MMA_AtomIJNS4_4SM904GMMA30MMA_64x256x8_F32TF32TF32_SS_TNILNSN_7ScaleInE1ELSP_1EEEEEENS4_6LayoutINS5_IJNSA_ILi2EEESB_SB_EEENS5_IJSB_NSA_ILi0EEESV_EEEEENS5_IJNS4_10UnderscoreESY_SY_EEEEENS4_13SM90_TMA_LOADENS4_14ComposedLayoutINS4_7SwizzleILi3ELi4ELi3EEENS4_18smem_ptr_flag_bitsILi32EEENSS_INS5_IJNSA_ILi8EEENSA_ILi32EEEEEENS5_IJS18_SB_EEEEEEEvNS4_8identityES11_S1C_vS1D_EENS_8epilogue10collective6detail29Sm90TmaWarpSpecializedAdapterINS1G_15DefaultEpilogueISI_SJ_SJ_NS1F_6thread17LinearCombinationISI_Li1EffLNS1K_9ScaleType4KindE0ELNS_15FloatRoundStyleE2ESI_EENS1_15EpilogueDefaultEEEEEvvEEEEvNT_6ParamsE,(.L_x_328 - _ZN7cutlass13device_kernelINS_4gemm6kernel13GemmUniversalIN4cute5tupleIJiiiiEEENS1_10collective13CollectiveMmaINS1_34MainloopSm90TmaGmmaWarpSpecializedILi7ENS5_IJNS4_1CILi1EEESB_SB_EEENS1_35KernelTmaWarpSpecializedCooperativeEEENS5_IJNSA_ILi128EEENSA_ILi256EEESF_EEENS_10tfloat32_tENS5_IJlSB_lEEESI_SJ_NS4_8TiledMMAINS4_8MMA_AtomIJNS4_4SM904GMMA30MMA_64x256x8_F32TF32TF32_SS_TNILNSN_7ScaleInE1ELSP_1EEEEEENS4_6LayoutINS5_IJNSA_ILi2EEESB_SB_EEENS5_IJSB_NSA_ILi0EEESV_EEEEENS5_IJNS4_10UnderscoreESY_SY_EEEEENS4_13SM90_TMA_LOADENS4_14ComposedLayoutINS4_7SwizzleILi3ELi4ELi3EEENS4_18smem_ptr_flag_bitsILi32EEENSS_INS5_IJNSA_ILi8EEENSA_ILi32EEEEEENS5_IJS18_SB_EEEEEEEvNS4_8identityES11_S1C_vS1D_EENS_8epilogue10collective6detail29Sm90TmaWarpSpecializedAdapterINS1G_15DefaultEpilogueISI_SJ_SJ_NS1F_6thread17LinearCombinationISI_Li1EffLNS1K_9ScaleType4KindE0ELNS_15FloatRoundStyleE2ESI_EENS1_15EpilogueDefaultEEEEEvvEEEEvNT_6ParamsE)
        .other          _ZN7cutlass13device_kernelINS_4gemm6kernel13GemmUniversalIN4cute5tupleIJiiiiEEENS1_10collective13CollectiveMmaINS1_34MainloopSm90TmaGmmaWarpSpecializedILi7ENS5_IJNS4_1CILi1EEESB_SB_EEENS1_35KernelTmaWarpSpecializedCooperativeEEENS5_IJNSA_ILi128EEENSA_ILi256EEESF_EEENS_10tfloat32_tENS5_IJlSB_lEEESI_SJ_NS4_8TiledMMAINS4_8MMA_AtomIJNS4_4SM904GMMA30MMA_64x256x8_F32TF32TF32_SS_TNILNSN_7ScaleInE1ELSP_1EEEEEENS4_6LayoutINS5_IJNSA_ILi2EEESB_SB_EEENS5_IJSB_NSA_ILi0EEESV_EEEEENS5_IJNS4_10UnderscoreESY_SY_EEEEENS4_13SM90_TMA_LOADENS4_14ComposedLayoutINS4_7SwizzleILi3ELi4ELi3EEENS4_18smem_ptr_flag_bitsILi32EEENSS_INS5_IJNSA_ILi8EEENSA_ILi32EEEEEENS5_IJS18_SB_EEEEEEEvNS4_8identityES11_S1C_vS1D_EENS_8epilogue10collective6detail29Sm90TmaWarpSpecializedAdapterINS1G_15DefaultEpilogueISI_SJ_SJ_NS1F_6thread17LinearCombinationISI_Li1EffLNS1K_9ScaleType4KindE0ELNS_15FloatRoundStyleE2ESI_EENS1_15EpilogueDefaultEEEEEvvEEEEvNT_6ParamsE,@"STO_CUDA_ENTRY STV_DEFAULT"
_ZN7cutlass13device_kernelINS_4gemm6kernel13GemmUniversalIN4cute5tupleIJiiiiEEENS1_10collective13CollectiveMmaINS1_34MainloopSm90TmaGmmaWarpSpecializedILi7ENS5_IJNS4_1CILi1EEESB_SB_EEENS1_35KernelTmaWarpSpecializedCooperativeEEENS5_IJNSA_ILi128EEENSA_ILi256EEESF_EEENS_10tfloat32_tENS5_IJlSB_lEEESI_SJ_NS4_8TiledMMAINS4_8MMA_AtomIJNS4_4SM904GMMA30MMA_64x256x8_F32TF32TF32_SS_TNILNSN_7ScaleInE1ELSP_1EEEEEENS4_6LayoutINS5_IJNSA_ILi2EEESB_SB_EEENS5_IJSB_NSA_ILi0EEESV_EEEEENS5_IJNS4_10UnderscoreESY_SY_EEEEENS4_13SM90_TMA_LOADENS4_14ComposedLayoutINS4_7SwizzleILi3ELi4ELi3EEENS4_18smem_ptr_flag_bitsILi32EEENSS_INS5_IJNSA_ILi8EEENSA_ILi32EEEEEENS5_IJS18_SB_EEEEEEEvNS4_8identityES11_S1C_vS1D_EENS_8epilogue10collective6detail29Sm90TmaWarpSpecializedAdapterINS1G_15DefaultEpilogueISI_SJ_SJ_NS1F_6thread17LinearCombinationISI_Li1EffLNS1K_9ScaleType4KindE0ELNS_15FloatRoundStyleE2ESI_EENS1_15EpilogueDefaultEEEEEvvEEEEvNT_6ParamsE:
[----:B------:R-:W0:Y:S01]  /*0000*/  LDC R1, c[0x0][0x28] ;  /* 0x00000a00ff017b82 */ /* 0x000e220000000800 */
[----:B------:R-:W1:Y:S01]  /*0010*/  S2R R18, SR_TID.X ;  /* 0x0000000000127919 */ /* 0x000e620000002100 */
[----:B------:R-:W-:Y:S01]  /*0020*/  ELECT P0, URZ, PT ;  /* 0x00000000003f782f */ /* 0x000fe20003800000 */
[----:B------:R-:W-:Y:S01]  /*0030*/  BSSY B0, `(.L_x_0) ;  /* 0x000000f000007945 */ /* 0x000fe20003800000 */
[--C-:B-1----:R-:W-:Y:S02]  /*0040*/  SHF.R.U32.HI R0, RZ, 0x5, R18.reuse ;  /* 0x00000005ff007819 */ /* 0x102fe40000011612 */
[----:B------:R-:W-:-:S03]  /*0050*/  SHF.R.U32.HI R22, RZ, 0x7, R18 ;  /* 0x00000007ff167819 */ /* 0x000fc60000011612 */
[----:B------:R-:W1:Y:S04]  /*0060*/  SHFL.IDX PT, R5, R0, RZ, 0x1f ;  /* 0x00001fff00057589 */ /* 0x000e6800000e0000 */
[----:B------:R2:W3:Y:S01]  /*0070*/  SHFL.IDX PT, R8, R22, RZ, 0x1f ;  /* 0x00001fff16087589 */ /* 0x0004e200000e0000 */
[----:B-1----:R-:W-:-:S13]  /*0080*/  ISETP.NE.OR P0, PT, R5, RZ, !P0 ;  /* 0x000000ff0500720c */ /* 0x002fda0004705670 */
[----:B0-23--:R-:W-:Y:S05]  /*0090*/  @P0 BRA `(.L_x_1) ;  /* 0x0000000000200947 */ /* 0x00dfea0003800000 */
[----:B------:R-:W-:Y:S02]  /*00a0*/  ULDC.64 UR4, c[0x0][0x198] ;  /* 0x0000660000047ab9 */ /* 0x000fe40000000a00 */
[----:B------:R-:W-:Y:S02]  /*00b0*/  UIADD3 UR6, UP0, UR4, 0xf0, URZ ;  /* 0x000000f004067890 */ /* 0x000fe4000ff1e03f */
[----:B------:R-:W-:Y:S02]  /*00c0*/  UIADD3 UR4, UP1, UR4, 0x1f0, URZ ;  /* 0x000001f004047890 */ /* 0x000fe4000ff3e03f */
[----:B------:R-:W-:Y:S02]  /*00d0*/  UIADD3.X UR7, URZ, UR5, URZ, UP0, !UPT ;  /* 0x000000053f077290 */ /* 0x000fe400087fe43f */
[----:B------:R-:W-:-:S07]  /*00e0*/  UIADD3.X UR5, URZ, UR5, URZ, UP1, !UPT ;  /* 0x000000053f057290 */ /* 0x000fce0008ffe43f */
[----:B------:R0:W-:Y:S02]  /*00f0*/  UTMACCTL.PF [UR6] ;  /* 0x00000000060079b9 */ /* 0x0001e40008040000 */
[----:B------:R0:W-:Y:S02]  /*0100*/  UTMACCTL.PF [UR4] ;  /* 0x00000000040079b9 */ /* 0x0001e40008040000 */
[----:B0-----:R-:W-:Y:S01]  /*0110*/  NOP ;  /* 0x0000000000007918 */ /* 0x001fe20000000000 */
.L_x_1:
[----:B------:R-:W-:Y:S05]  /*0120*/  BSYNC B0 ;  /* 0x0000000000007941 */ /* 0x000fea0003800000 */
.L_x_0:
[----:B------:R-:W0:Y:S02]  /*0130*/  SHFL.IDX PT, R2, R0, RZ, 0x1f ;  /* 0x00001fff00027589 */ /* 0x000e2400000e0000 */
[----:B0-----:R-:W-:-:S13]  /*0140*/  ISETP.NE.AND P0, PT, R2, RZ, PT ;  /* 0x000000ff0200720c */ /* 0x001fda0003f05270 */
[----:B------:R-:W-:Y:S05]  /*0150*/  @P0 BRA `(.L_x_2) ;  /* 0x0000000000700947 */ /* 0x000fea0003800000 */
[----:B------:R-:W0:Y:S01]  /*0160*/  S2UR UR8, SR_CgaCtaId ;  /* 0x00000000000879c3 */ /* 0x000e220000008800 */
[----:B------:R-:W-:Y:S01]  /*0170*/  UMOV UR4, 0x400 ;  /* 0x0000040000047882 */ /* 0x000fe20000000000 */
[----:B------:R-:W-:Y:S01]  /*0180*/  UMOV UR5, 0x1 ;  /* 0x0000000100057882 */ /* 0x000fe20000000000 */
[----:B------:R-:W-:Y:S01]  /*0190*/  UMOV UR6, 0x100 ;  /* 0x0000010000067882 */ /* 0x000fe20000000000 */
[----:B------:R-:W-:Y:S01]  /*01a0*/  ELECT P0, URZ, PT ;  /* 0x00000000003f782f */ /* 0x000fe20003800000 */
[----:B------:R-:W-:-:S04]  /*01b0*/  UIADD3 UR6, -UR6, 0x100000, URZ ;  /* 0x0010000006067890 */ /* 0x000fc8000fffe13f */
[----:B------:R-:W-:Y:S02]  /*01c0*/  USHF.L.U32 UR7, UR6, 0xb, URZ ;  /* 0x0000000b06077899 */ /* 0x000fe4000800063f */
[----:B------:R-:W-:Y:S02]  /*01d0*/  USHF.L.U32 UR6, UR6, 0x1, URZ ;  /* 0x0000000106067899 */ /* 0x000fe4000800063f */
[----:B0-----:R-:W-:Y:S02]  /*01e0*/  ULEA UR8, UR8, UR4, 0x18 ;  /* 0x0000000408087291 */ /* 0x001fe4000f8ec03f */
[----:B------:R-:W-:-:S04]  /*01f0*/  UIADD3 UR4, -UR5, 0x100000, URZ ;  /* 0x0010000005047890 */ /* 0x000fc8000fffe13f */
[----:B------:R-:W-:Y:S02]  /*0200*/  USHF.L.U32 UR5, UR4, 0xb, URZ ;  /* 0x0000000b04057899 */ /* 0x000fe4000800063f */
[----:B------:R-:W-:Y:S01]  /*0210*/  USHF.L.U32 UR4, UR4, 0x1, URZ ;  /* 0x0000000104047899 */ /* 0x000fe2000800063f */
[----:B------:R-:W0:Y:S11]  /*0220*/  FENCE.VIEW.ASYNC.S ;  /* 0x00000000000073c6 */ /* 0x000e360000000000 */
[----:B0-----:R0:W1:Y:S01]  /*0230*/  SYNCS.EXCH.64 URZ, [UR8], UR4 ;  /* 0x00000004083f75b2 */ /* 0x0010620008000100 */
[----:B------:R0:W2:Y:S01]  /*0240*/  SYNCS.EXCH.64 URZ, [UR8+0x38], UR6 ;  /* 0x00003806083f75b2 */ /* 0x0000a20008000100 */
[----:B------:R0:W3:Y:S01]  /*0250*/  SYNCS.EXCH.64 URZ, [UR8+0x8], UR4 ;  /* 0x00000804083f75b2 */ /* 0x0000e20008000100 */
[----:B------:R0:W4:Y:S01]  /*0260*/  SYNCS.EXCH.64 URZ, [UR8+0x40], UR6 ;  /* 0x00004006083f75b2 */ /* 0x0001220008000100 */
[----:B------:R0:W0:Y:S01]  /*0270*/  SYNCS.EXCH.64 URZ, [UR8+0x10], UR4 ;  /* 0x00001004083f75b2 */ /* 0x0000220008000100 */
        /* <DEDUP_REMOVED lines=9> */
[----:B------:R-:W-:Y:S01]  /*0310*/  NOP ;  /* 0x0000000000007918 */ /* 0x000fe20000000000 */
.L_x_2:
[----:B------:R-:W5:Y:S01]  /*0320*/  SHFL.IDX PT, R0, R0, RZ, 0x1f ;  /* 0x00001fff00007589 */ /* 0x000f6200000e0000 */
[----:B------:R-:W-:Y:S01]  /*0330*/  ELECT P0, URZ, PT ;  /* 0x00000000003f782f */ /* 0x000fe20003800000 */
[----:B------:R-:W1:Y:S01]  /*0340*/  LDC R2, c[0x0][0x65c] ;  /* 0x00019700ff027b82 */ /* 0x000e620000000800 */
[----:B------:R-:W-:Y:S01]  /*0350*/  SHF.R.S32.HI R6, RZ, 0x1f, R5 ;  /* 0x0000001fff067819 */ /* 0x000fe20000011405 */
[----:B------:R-:W2:Y:S01]  /*0360*/  S2R R3, SR_CTAID.Y ;  /* 0x0000000000037919 */ /* 0x000ea20000002600 */
[----:B0-----:R-:W-:Y:S01]  /*0370*/  UMOV UR4, 0x20 ;  /* 0x0000002000047882 */ /* 0x001fe20000000000 */
[----:B------:R-:W-:Y:S01]  /*0380*/  ISETP.NE.AND P2, PT, R8, RZ, PT ;  /* 0x000000ff0800720c */ /* 0x000fe20003f45270 */
[----:B------:R-:W-:Y:S01]  /*0390*/  NOP ;  /* 0x0000000000007918 */ /* 0x000fe20000000000 */
[----:B------:R-:W0:Y:S01]  /*03a0*/  S2R R4, SR_CTAID.X ;  /* 0x0000000000047919 */ /* 0x000e220000002500 */
[----:B------:R-:W-:Y:S01]  /*03b0*/  LEA.HI R6, R6, R5, RZ, 0x2 ;  /* 0x0000000506067211 */ /* 0x000fe200078f10ff */
[----:B------:R-:W-:Y:S01]  /*03c0*/  NOP ;  /* 0x0000000000007918 */ /* 0x000fe20000000000 */
[----:B-----5:R-:W-:-:S02]  /*03d0*/  ISETP.NE.OR P0, PT, R0, RZ, !P0 ;  /* 0x000000ff0000720c */ /* 0x020fc40004705670 */
[----:B-1----:R-:W-:-:S04]  /*03e0*/  ISETP.NE.AND P3, PT, R2, 0x1, PT ;  /* 0x000000010200780c */ /* 0x002fc80003f65270 */
[----:B------:R-:W-:Y:S02]  /*03f0*/  P2R R0, PR, RZ, 0x8 ;  /* 0x00000008ff007803 */ /* 0x000fe40000000000 */
[----:B------:R-:W-:-:S05]  /*0400*/  LOP3.LUT R0, R6, 0xfffffffc, RZ, 0xc0, !PT ;  /* 0xfffffffc06007812 */ /* 0x000fca00078ec0ff */
[----:B------:R-:W-:Y:S01]  /*0410*/  VOTEU.ALL UP0, P0 ;  /* 0x00000000003f7886 */ /* 0x000fe20000000000 */
[----:B------:R-:W-:Y:S01]  /*0420*/  IMAD.IADD R0, R5, 0x1, -R0 ;  /* 0x0000000105007824 */ /* 0x000fe200078e0a00 */
[----:B------:R-:W0:Y:S01]  /*0430*/  @P3 LDC R17, c[0x0][0x10] ;  /* 0x00000400ff113b82 */ /* 0x000e220000000800 */
[----:B------:R-:W-:Y:S01]  /*0440*/  VOTEU.ALL UP1, P0 ;  /* 0x00000000003f7886 */ /* 0x000fe20000020000 */
[----:B--2---:R-:W-:Y:S01]  /*0450*/  @P3 IMAD.MOV.U32 R6, RZ, RZ, R3 ;  /* 0x000000ffff063224 */ /* 0x004fe200078e0003 */
[----:B------:R-:W-:Y:S01]  /*0460*/  @!UP0 UMOV UR6, 0x400 ;  /* 0x0000040000068882 */ /* 0x000fe20000000000 */
[----:B------:R-:W-:-:S04]  /*0470*/  @!UP0 UIADD3 UR4, -UR4, 0x100000, URZ ;  /* 0x0010000004048890 */ /* 0x000fc8000fffe13f */
[----:B------:R-:W-:Y:S02]  /*0480*/  @!UP0 USHF.L.U32 UR5, UR4, 0xb, URZ ;  /* 0x0000000b04058899 */ /* 0x000fe4000800063f */
[----:B------:R-:W-:Y:S01]  /*0490*/  @!UP0 USHF.L.U32 UR4, UR4, 0x1, URZ ;  /* 0x0000000104048899 */ /* 0x000fe2000800063f */
[----:B------:R-:W-:Y:S02]  /*04a0*/  @P3 IMAD.MOV.U32 R7, RZ, RZ, RZ ;  /* 0x000000ffff073224 */ /* 0x000fe400078e00ff */
[----:B------:R-:W-:Y:S01]  /*04b0*/  IMAD.MOV.U32 R5, RZ, RZ, RZ ;  /* 0x000000ffff057224 */ /* 0x000fe200078e00ff */
[----:B------:R-:W1:Y:S01]  /*04c0*/  @!UP0 S2UR UR7, SR_CgaCtaId ;  /* 0x00000000000789c3 */ /* 0x000e620000008800 */
[----:B------:R-:W-:-:S07]  /*04d0*/  @P3 IMAD.MOV.U32 R11, RZ, RZ, RZ ;  /* 0x000000ffff0b3224 */ /* 0x000fce00078e00ff */
[----:B------:R-:W2:Y:S01]  /*04e0*/  @!P3 LDC R9, c[0x0][0xc] ;  /* 0x00000300ff09bb82 */ /* 0x000ea20000000800 */
[----:B0-----:R-:W-:-:S04]  /*04f0*/  @P3 IMAD.WIDE.U32 R16, R4, R17, R6 ;  /* 0x0000001104103225 */ /* 0x001fc800078e0006 */
[----:B------:R-:W-:Y:S01]  /*0500*/  @P3 IMAD.IADD R17, R17, 0x1, R11 ;  /* 0x0000000111113824 */ /* 0x000fe200078e020b */
[----:B-1----:R-:W-:Y:S01]  /*0510*/  @!UP0 ULEA UR6, UR7, UR6, 0x18 ;  /* 0x0000000607068291 */ /* 0x002fe2000f8ec03f */
[----:B------:R-:W-:Y:S01]  /*0520*/  VOTEU.ALL UP0, P0 ;  /* 0x00000000003f7886 */ /* 0x000fe20000000000 */
[----:B------:R-:W-:-:S04]  /*0530*/  ISETP.NE.AND P0, PT, R0, 0x3, PT ;  /* 0x000000030000780c */ /* 0x000fc80003f05270 */
[----:B------:R-:W-:Y:S01]  /*0540*/  ISETP.EQ.OR P0, PT, R0, RZ, !P0 ;  /* 0x000000ff0000720c */ /* 0x000fe20004702670 */
[----:B--2---:R-:W-:-:S03]  /*0550*/  @!P3 IMAD.WIDE.U32 R6, R9, R3, R4 ;  /* 0x000000030906b225 */ /* 0x004fc600078e0004 */
[C---:B------:R-:W-:Y:S01]  /*0560*/  ISETP.EQ.AND P0, PT, R8.reuse, RZ, P0 ;  /* 0x000000ff0800720c */ /* 0x040fe20000702270 */
[----:B------:R-:W-:Y:S01]  /*0570*/  VIADD R8, R8, 0xffffffff ;  /* 0xffffffff08087836 */ /* 0x000fe20000000000 */
[----:B------:R-:W0:Y:S02]  /*0580*/  FENCE.VIEW.ASYNC.S ;  /* 0x00000000000073c6 */ /* 0x000e240000000000 */
[----:B0-----:R0:W3:Y:S01]  /*0590*/  @!UP0 SYNCS.EXCH.64 URZ, [UR6+0x80], UR4 ;  /* 0x00008004063f85b2 */ /* 0x0010e20008000100 */
[----:B------:R-:W-:Y:S01]  /*05a0*/  @!P3 IMAD.MOV.U32 R16, RZ, RZ, R6 ;  /* 0x000000ffff10b224 */ /* 0x000fe200078e0006 */
[----:B------:R-:W-:Y:S01]  /*05b0*/  SEL R19, RZ, 0x1, !P0 ;  /* 0x00000001ff137807 */ /* 0x000fe20004000000 */
[----:B------:R-:W-:Y:S01]  /*05c0*/  @!P3 IMAD.MOV.U32 R17, RZ, RZ, R7 ;  /* 0x000000ffff11b224 */ /* 0x000fe200078e0007 */
[----:B------:R-:W-:-:S04]  /*05d0*/  ISETP.GE.U32.AND P1, PT, R8, 0x2, PT ;  /* 0x000000020800780c */ /* 0x000fc80003f26070 */
[----:B------:R-:W-:Y:S01]  /*05e0*/  SEL R19, R19, 0x2, P1 ;  /* 0x0000000213137807 */ /* 0x000fe20000800000 */
[----:B------:R0:W3:Y:S01]  /*05f0*/  @!UP1 SYNCS.EXCH.64 URZ, [UR6+0x88], UR4 ;  /* 0x00008804063f95b2 */ /* 0x0000e20008000100 */
[----:B------:R-:W-:Y:S01]  /*0600*/  NOP ;  /* 0x0000000000007918 */ /* 0x000fe20000000000 */
[----:B---34-:R-:W-:Y:S06]  /*0610*/  BAR.SYNC.DEFER_BLOCKING 0x0 ;  /* 0x0000000000007b1d */ /* 0x018fec0000010000 */
[----:B------:R-:W-:Y:S05]  /*0620*/  @!P2 BRA `(.L_x_3) ;  /* 0x000000a40074a947 */ /* 0x000fea0003800000 */
[----:B------:R-:W-:-:S13]  /*0630*/  ISETP.GT.U32.AND P0, PT, R8, 0x1, PT ;  /* 0x000000010800780c */ /* 0x000fda0003f04070 */
[----:B0-----:R-:W-:Y:S05]  /*0640*/  @P0 EXIT ;  /* 0x000000000000094d */ /* 0x001fea0003800000 */
[----:B------:R-:W-:Y:S01]  /*0650*/  ULDC.64 UR4, c[0x0][0x650] ;  /* 0x0001940000047ab9 */ /* 0x000fe20000000a00 */
[----:B------:R-:W-:Y:S01]  /*0660*/  PRMT R0, RZ, 0x7610, R0 ;  /* 0x00007610ff007816 */ /* 0x000fe20000000000 */
[----:B------:R-:W-:Y:S01]  /*0670*/  IMAD.MOV.U32 R153, RZ, RZ, -0x1 ;  /* 0xffffffffff997424 */ /* 0x000fe200078e00ff */
[----:B------:R-:W-:Y:S01]  /*0680*/  ISETP.GE.U32.AND P0, PT, R16, UR4, PT ;  /* 0x0000000410007c0c */ /* 0x000fe2000bf06070 */
[----:B------:R-:W-:Y:S02]  /*0690*/  IMAD.MOV.U32 R152, RZ, RZ, -0x1 ;  /* 0xffffffffff987424 */ /* 0x000fe400078e00ff */
[----:B------:R-:W-:Y:S01]  /*06a0*/  IMAD.MOV.U32 R23, RZ, RZ, -0x1 ;  /* 0xffffffffff177424 */ /* 0x000fe200078e00ff */
[----:B------:R-:W-:-:S13]  /*06b0*/  ISETP.GE.U32.AND.EX P0, PT, R17, UR5, PT, P0 ;  /* 0x0000000511007c0c */ /* 0x000fda000bf06100 */
[----:B------:R-:W-:Y:S05]  /*06c0*/  @P0 BRA `(.L_x_4) ;  /* 0x0000000400540947 */ /* 0x000fea0003800000 */
[----:B------:R-:W0:Y:S01]  /*06d0*/  LDC.64 R14, c[0x0][0x628] ;  /* 0x00018a00ff0e7b82 */ /* 0x000e220000000a00 */
[----:B------:R-:W-:Y:S02]  /*06e0*/  IMAD.MOV.U32 R6, RZ, RZ, R16 ;  /* 0x000000ffff067224 */ /* 0x000fe400078e0010 */
[----:B------:R-:W-:-:S05]  /*06f0*/  IMAD.MOV.U32 R7, RZ, RZ, R17 ;  /* 0x000000ffff077224 */ /* 0x000fca00078e0011 */
[----:B------:R-:W1:Y:S08]  /*0700*/  LDC R0, c[0x0][0x630] ;  /* 0x00018c00ff007b82 */ /* 0x000e700000000800 */
[----:B------:R-:W2:Y:S01]  /*0710*/  LDC.64 R20, c[0x0][0x620] ;  /* 0x00018800ff147b82 */ /* 0x000ea20000000a00 */
[----:B0-----:R-:W-:-:S04]  /*0720*/  ISETP.NE.U32.AND P0, PT, R14, RZ, PT ;  /* 0x000000ff0e00720c */ /* 0x001fc80003f05070 */
[----:B------:R-:W-:-:S13]  /*0730*/  ISETP.NE.AND.EX P0, PT, R15, RZ, PT, P0 ;  /* 0x000000ff0f00720c */ /* 0x000fda0003f05300 */
[----:B-12---:R-:W-:Y:S05]  /*0740*/  @!P0 BRA `(.L_x_5) ;  /* 0x0000000000288947 */ /* 0x006fea0003800000 */
[----:B------:R-:W0:Y:S02]  /*0750*/  LDC R11, c[0x0][0x634] ;  /* 0x00018d00ff0b7b82 */ /* 0x000e240000000800 */
[----:B0-----:R-:W-:-:S05]  /*0760*/  IADD3 R11, P0, R16, R11, RZ ;  /* 0x0000000b100b7210 */ /* 0x001fca0007f1e0ff */
[----:B------:R-:W-:-:S04]  /*0770*/  IMAD.X R13, RZ, RZ, R17, P0 ;  /* 0x000000ffff0d7224 */ /* 0x000fc800000e0611 */
[----:B------:R-:W-:-:S04]  /*0780*/  IMAD.WIDE.U32 R6, R13, R14, RZ ;  /* 0x0000000e0d067225 */ /* 0x000fc800078e00ff */
[----:B------:R-:W-:-:S04]  /*0790*/  IMAD.WIDE.U32 R8, P0, R11, R15, R6 ;  /* 0x0000000f0b087225 */ /* 0x000fc80007800006 */
[----:B------:R-:W-:-:S04]  /*07a0*/  IMAD.WIDE.U32 R6, R11, R14, RZ ;  /* 0x0000000e0b067225 */ /* 0x000fc800078e00ff */
[----:B------:R-:W-:Y:S01]  /*07b0*/  IMAD.X R11, RZ, RZ, RZ, P0 ;  /* 0x000000ffff0b7224 */ /* 0x000fe200000e06ff */
[----:B------:R-:W-:Y:S01]  /*07c0*/  IADD3 RZ, P0, R7, R8, RZ ;  /* 0x0000000807ff7210 */ /* 0x000fe20007f1e0ff */
[----:B------:R-:W-:-:S04]  /*07d0*/  IMAD.MOV.U32 R10, RZ, RZ, R9 ;  /* 0x000000ffff0a7224 */ /* 0x000fc800078e0009 */
[----:B------:R-:W-:-:S08]  /*07e0*/  IMAD.WIDE.U32.X R6, R13, R15, R10, P0 ;  /* 0x0000000f0d067225 */ /* 0x000fd000000e040a */
.L_x_5:
[-CC-:B------:R-:W-:Y:S01]  /*07f0*/  SHF.R.U64 R23, R6, R0.reuse, R7.reuse ;  /* 0x0000000006177219 */ /* 0x180fe20000001207 */
[----:B------:R-:W0:Y:S01]  /*0800*/  LDC R10, c[0x0][0x618] ;  /* 0x00018600ff0a7b82 */ /* 0x000e220000000800 */
[----:B------:R-:W-:Y:S01]  /*0810*/  SHF.R.U32.HI R5, RZ, R0, R7 ;  /* 0x00000000ff057219 */ /* 0x000fe20000011607 */
[----:B------:R-:W-:Y:S01]  /*0820*/  ULDC UR4, c[0x0][0x150] ;  /* 0x0000540000047ab9 */ /* 0x000fe20000000800 */
[----:B------:R-:W-:Y:S02]  /*0830*/  IADD3 R9, P0, RZ, -R23, RZ ;  /* 0x80000017ff097210 */ /* 0x000fe40007f1e0ff */
[----:B------:R-:W-:-:S03]  /*0840*/  I2FP.F32.U32 R0, R4 ;  /* 0x0000000400007245 */ /* 0x000fc60000201000 */
[----:B------:R-:W1:Y:S01]  /*0850*/  LDC.64 R28, c[0x0][0x640] ;  /* 0x00019000ff1c7b82 */ /* 0x000e620000000a00 */
[----:B------:R-:W-:Y:S02]  /*0860*/  IMAD.X R11, RZ, RZ, ~R5, P0 ;  /* 0x000000ffff0b7224 */ /* 0x000fe400000e0e05 */
[----:B------:R-:W-:Y:S01]  /*0870*/  FMUL R0, R0, UR4 ;  /* 0x0000000400007c20 */ /* 0x000fe20008400000 */
[----:B------:R-:W-:Y:S01]  /*0880*/  IMAD.WIDE.U32 R6, R9, R20, R16 ;  /* 0x0000001409067225 */ /* 0x000fe200078e0010 */
[----:B------:R-:W-:-:S03]  /*0890*/  ULDC UR4, c[0x0][0x154] ;  /* 0x0000550000047ab9 */ /* 0x000fc60000000800 */
[----:B------:R-:W-:Y:S01]  /*08a0*/  IMAD R8, R11, R20, RZ ;  /* 0x000000140b087224 */ /* 0x000fe200078e02ff */
[----:B------:R-:W2:Y:S01]  /*08b0*/  LDC R5, c[0x0][0x144] ;  /* 0x00005100ff057b82 */ /* 0x000ea20000000800 */
[----:B------:R-:W3:Y:S02]  /*08c0*/  F2I.U32.TRUNC.NTZ R0, R0 ;  /* 0x0000000000007305 */ /* 0x000ee4000020f000 */
[----:B------:R-:W-:-:S04]  /*08d0*/  IMAD R9, R9, R21, R8 ;  /* 0x0000001509097224 */ /* 0x000fc800078e0208 */
[----:B------:R-:W-:Y:S01]  /*08e0*/  IMAD.IADD R7, R7, 0x1, R9 ;  /* 0x0000000107077824 */ /* 0x000fe200078e0209 */
[----:B------:R-:W4:Y:S01]  /*08f0*/  LDC R12, c[0x0][0x608] ;  /* 0x00018200ff0c7b82 */ /* 0x000f220000000800 */
[----:B------:R-:W-:-:S03]  /*0900*/  IMAD.MOV.U32 R9, RZ, RZ, -0x1 ;  /* 0xffffffffff097424 */ /* 0x000fc600078e00ff */
[-CC-:B0-----:R-:W-:Y:S02]  /*0910*/  SHF.R.U64 R20, R6, R10.reuse, R7.reuse ;  /* 0x0000000a06147219 */ /* 0x181fe40000001207 */
[----:B------:R-:W-:Y:S02]  /*0920*/  I2FP.F32.U32 R6, R3 ;  /* 0x0000000300067245 */ /* 0x000fe40000201000 */
[----:B------:R-:W0:Y:S01]  /*0930*/  LDC R26, c[0x0][0x658] ;  /* 0x00019600ff1a7b82 */ /* 0x000e220000000800 */
[----:B-1----:R-:W-:Y:S01]  /*0940*/  ISETP.NE.U32.AND P0, PT, R28, RZ, PT ;  /* 0x000000ff1c00720c */ /* 0x002fe20003f05070 */
[----:B---3--:R-:W-:Y:S01]  /*0950*/  IMAD.MOV R8, RZ, RZ, -R0 ;  /* 0x000000ffff087224 */ /* 0x008fe200078e0a00 */
[----:B------:R-:W-:Y:S01]  /*0960*/  SHF.R.U32.HI R7, RZ, R10, R7 ;  /* 0x0000000aff077219 */ /* 0x000fe20000011607 */
[----:B------:R-:W-:Y:S01]  /*0970*/  FMUL R6, R6, UR4 ;  /* 0x0000000406067c20 */ /* 0x000fe20008400000 */
[----:B------:R-:W-:-:S03]  /*0980*/  ISETP.NE.AND.EX P0, PT, R29, RZ, PT, P0 ;  /* 0x000000ff1d00720c */ /* 0x000fc60003f05300 */
[----:B------:R-:W1:Y:S01]  /*0990*/  LDC R14, c[0x0][0x148] ;  /* 0x00005200ff0e7b82 */ /* 0x000e620000000800 */
[----:B--2---:R-:W-:-:S07]  /*09a0*/  IMAD R0, R5, R8, R4 ;  /* 0x0000000805007224 */ /* 0x004fce00078e0204 */
[----:B------:R-:W2:Y:S01]  /*09b0*/  LDC R24, c[0x0][0x600] ;  /* 0x00018000ff187b82 */ /* 0x000ea20000000800 */
[-CC-:B----4-:R-:W-:Y:S02]  /*09c0*/  SHF.R.U64 R30, R20, R12.reuse, R7.reuse ;  /* 0x0000000c141e7219 */ /* 0x190fe40000001207 */
[----:B------:R-:W-:Y:S01]  /*09d0*/  SHF.R.U32.HI R5, RZ, R12, R7 ;  /* 0x0000000cff057219 */ /* 0x000fe20000011607 */
[----:B------:R-:W-:Y:S01]  /*09e0*/  IMAD.MOV.U32 R7, RZ, RZ, 0x1 ;  /* 0x00000001ff077424 */ /* 0x000fe200078e00ff */
[----:B------:R3:W4:Y:S03]  /*09f0*/  F2I.U32.TRUNC.NTZ R12, R6 ;  /* 0x00000006000c7305 */ /* 0x000726000020f000 */
[----:B------:R-:W1:Y:S01]  /*0a00*/  LDC R15, c[0x0][0x648] ;  /* 0x00019200ff0f7b82 */ /* 0x000e620000000800 */
[-C--:B0-----:R-:W-:Y:S02]  /*0a10*/  SHF.L.U32 R4, R9, R26.reuse, RZ ;  /* 0x0000001a09047219 */ /* 0x081fe400000006ff */
[----:B------:R-:W-:-:S02]  /*0a20*/  SHF.R.U64 R32, R30, R26, R5 ;  /* 0x0000001a1e207219 */ /* 0x000fc40000001205 */
[----:B------:R-:W-:Y:S02]  /*0a30*/  LOP3.LUT R11, RZ, R4, RZ, 0x33, !PT ;  /* 0x00000004ff0b7212 */ /* 0x000fe400078e33ff */
[-C--:B------:R-:W-:Y:S01]  /*0a40*/  SHF.R.U32.HI R5, RZ, R26.reuse, R5 ;  /* 0x0000001aff057219 */ /* 0x080fe20000011605 */
[----:B------:R-:W0:Y:S01]  /*0a50*/  LDC R21, c[0x0][0x638] ;  /* 0x00018e00ff157b82 */ /* 0x000e220000000800 */
[----:B------:R-:W-:Y:S01]  /*0a60*/  SHF.L.U32 R10, R7, R26, RZ ;  /* 0x0000001a070a7219 */ /* 0x000fe200000006ff */
[----:B------:R-:W-:-:S06]  /*0a70*/  IMAD.MOV.U32 R4, RZ, RZ, R32 ;  /* 0x000000ffff047224 */ /* 0x000fcc00078e0020 */
[----:B------:R-:W0:Y:S01]  /*0a80*/  LDC R153, c[0x0][0x610] ;  /* 0x00018400ff997b82 */ /* 0x000e220000000800 */
[----:B---34-:R-:W-:Y:S05]  /*0a90*/  @!P0 BRA `(.L_x_6) ;  /* 0x0000000000288947 */ /* 0x018fea0003800000 */
[----:B------:R-:W3:Y:S02]  /*0aa0*/  LDC R9, c[0x0][0x64c] ;  /* 0x00019300ff097b82 */ /* 0x000ee40000000800 */
[----:B---3--:R-:W-:-:S05]  /*0ab0*/  IADD3 R9, P0, R32, R9, RZ ;  /* 0x0000000920097210 */ /* 0x008fca0007f1e0ff */
        /* <DEDUP_REMOVED lines=8> */
.L_x_6:
[----:B-1----:R-:W-:Y:S01]  /*0b40*/  SHF.R.U64 R4, R4, R15, R5 ;  /* 0x0000000f04047219 */ /* 0x002fe20000001205 */
[----:B--2---:R-:W-:Y:S01]  /*0b50*/  VIADD R5, R24, 0xffffffff ;  /* 0xffffffff18057836 */ /* 0x004fe20000000000 */
[----:B------:R-:W-:Y:S01]  /*0b60*/  LOP3.LUT R11, R30, R11, RZ, 0xc0, !PT ;  /* 0x0000000b1e0b7212 */ /* 0x000fe200078ec0ff */
[----:B------:R-:W-:Y:S02]  /*0b70*/  IMAD.MOV R12, RZ, RZ, -R12 ;  /* 0x000000ffff0c7224 */ /* 0x000fe400078e0a0c */
[----:B------:R-:W-:Y:S02]  /*0b80*/  IMAD.MOV R6, RZ, RZ, -R4 ;  /* 0x000000ffff067224 */ /* 0x000fe400078e0a04 */
[----:B------:R-:W-:Y:S01]  /*0b90*/  IMAD R11, R10, R4, R11 ;  /* 0x000000040a0b7224 */ /* 0x000fe200078e020b */
[----:B------:R-:W-:Y:S01]  /*0ba0*/  LOP3.LUT R4, R20, R5, RZ, 0xc0, !PT ;  /* 0x0000000514047212 */ /* 0x000fe200078ec0ff */
[----:B------:R-:W-:Y:S02]  /*0bb0*/  @P3 IMAD R0, R14, R12, R3 ;  /* 0x0000000c0e003224 */ /* 0x000fe400078e0203 */
[----:B0-----:R-:W-:-:S02]  /*0bc0*/  IMAD R3, R6, R21, R32 ;  /* 0x0000001506037224 */ /* 0x001fc400078e0220 */
[----:B------:R-:W-:Y:S02]  /*0bd0*/  IMAD R153, R11, R153, R0 ;  /* 0x000000990b997224 */ /* 0x000fe400078e0200 */
[----:B------:R-:W-:Y:S02]  /*0be0*/  IMAD R4, R3, R24, R4 ;  /* 0x0000001803047224 */ /* 0x000fe400078e0204 */
[----:B------:R-:W-:-:S03]  /*0bf0*/  IMAD.MOV.U32 R0, RZ, RZ, 0x1 ;  /* 0x00000001ff007424 */ /* 0x000fc600078e00ff */
[----:B------:R-:W-:Y:S02]  /*0c00*/  SEL R152, R4, R153, !P3 ;  /* 0x0000009904987207 */ /* 0x000fe40005800000 */
[----:B------:R-:W-:-:S07]  /*0c10*/  SEL R153, R153, R4, !P3 ;  /* 0x0000000499997207 */ /* 0x000fce0005800000 */
.L_x_4:
[----:B------:R-:W-:-:S08]  /*0c20*/  NOP ;  /* 0x0000000000007918 */ /* 0x000fd00000000000 */
[----:B------:R-:W0:Y:S02]  /*0c30*/  USETMAXREG.TRY_ALLOC.CTAPOOL UP0, 0xe8 ;  /* 0x000000e8000079c8 */ /* 0x000e240008000600 */
[----:B0-----:R-:W-:-:S13]  /*0c40*/  PLOP3.LUT P0, PT, PT, PT, UP0, 0x80, 0x0 ;  /* 0x000000000000781c */ /* 0x001fda0003f0f008 */
[----:B------:R-:W-:Y:S05]  /*0c50*/  @!P0 BRA `(.L_x_4) ;  /* 0xfffffffc00f08947 */ /* 0x000fea000383ffff */
[----:B------:R-:W-:Y:S01]  /*0c60*/  ULDC.64 UR4, c[0x0][0x598] ;  /* 0x0001660000047ab9 */ /* 0x000fe20000000a00 */
[----:B------:R-:W-:Y:S01]  /*0c70*/  ULDC.64 UR36, c[0x0][0x208] ;  /* 0x0000820000247ab9 */ /* 0x000fe20000000a00 */
[----:B------:R-:W-:-:S04]  /*0c80*/  ISETP.NE.U32.AND P0, PT, RZ, UR4, PT ;  /* 0x00000004ff007c0c */ /* 0x000fc8000bf05070 */
[----:B------:R-:W-:-:S13]  /*0c90*/  ISETP.NE.AND.EX P0, PT, RZ, UR5, PT, P0 ;  /* 0x00000005ff007c0c */ /* 0x000fda000bf05300 */
[----:B------:R-:W-:Y:S05]  /*0ca0*/  @!P0 BRA `(.L_x_7) ;  /* 0x00000000001c8947 */ /* 0x000fea0003800000 */
[----:B------:R-:W0:Y:S02]  /*0cb0*/  LDC.64 R4, c[0x0][0x598] ;  /* 0x00016600ff047b82 */ /* 0x000e240000000a00 */
[----:B0-----:R-:W2:Y:S02]  /*0cc0*/  LDG.E.64 R4, desc[UR36][R4.64] ;  /* 0x0000002404047981 */ /* 0x001ea4000c1e1b00 */
[----:B--2---:R-:W-:-:S04]  /*0cd0*/  ISETP.NE.U32.AND P0, PT, R4, RZ, PT ;  /* 0x000000ff0400720c */ /* 0x004fc80003f05070 */
[----:B------:R-:W-:-:S13]  /*0ce0*/  ISETP.NE.AND.EX P0, PT, R5, RZ, PT, P0 ;  /* 0x000000ff0500720c */ /* 0x000fda0003f05300 */
[----:B------:R-:W-:Y:S05]  /*0cf0*/  @!P0 BRA `(.L_x_7) ;  /* 0x0000000000088947 */ /* 0x000fea0003800000 */
[----:B------:R0:W5:Y:S01]  /*0d00*/  LD.E R154, desc[UR36][R4.64] ;  /* 0x00000024049a7980 */ /* 0x000162000c101900 */
[----:B------:R-:W-:Y:S05]  /*0d10*/  BRA `(.L_x_8) ;  /* 0x0000000000247947 */ /* 0x000fea0003800000 */
.L_x_7:
[----:B------:R-:W-:Y:S02]  /*0d20*/  ULDC.64 UR4, c[0x0][0x588] ;  /* 0x0001620000047ab9 */ /* 0x000fe40000000a00 */
[----:B------:R-:W-:-:S04]  /*0d30*/  ISETP.NE.U32.AND P0, PT, RZ, UR4, PT ;  /* 0x00000004ff007c0c */ /* 0x000fc8000bf05070 */
[----:B------:R-:W-:-:S13]  /*0d40*/  ISETP.NE.AND.EX P0, PT, RZ, UR5, PT, P0 ;  /* 0x00000005ff007c0c */ /* 0x000fda000bf05300 */
[----:B------:R-:W-:Y:S05]  /*0d50*/  @!P0 BRA `(.L_x_9) ;  /* 0x00000000000c8947 */ /* 0x000fea0003800000 */
[----:B------:R-:W0:Y:S02]  /*0d60*/  LDC.64 R154, c[0x0][0x588] ;  /* 0x00016200ff9a7b82 */ /* 0x000e240000000a00 */
[----:B0-----:R1:W5:Y:S01]  /*0d70*/  LDG.E R154, desc[UR36][R154.64] ;  /* 0x000000249a9a7981 */ /* 0x001362000c1e1900 */
[----:B------:R-:W-:Y:S05]  /*0d80*/  BRA `(.L_x_8) ;  /* 0x0000000000087947 */ /* 0x000fea0003800000 */
.L_x_9:
[----:B------:R-:W-:Y:S02]  /*0d90*/  ULDC UR4, c[0x0][0x580] ;  /* 0x0001600000047ab9 */ /* 0x000fe40000000800 */
[----:B------:R-:W-:-:S07]  /*0da0*/  IMAD.U32 R154, RZ, RZ, UR4 ;  /* 0x00000004ff9a7e24 */ /* 0x000fce000f8e00ff */
.L_x_8:
[----:B------:R-:W-:Y:S02]  /*0db0*/  ULDC.64 UR4, c[0x0][0x5a0] ;  /* 0x0001680000047ab9 */ /* 0x000fe40000000a00 */
[----:B------:R-:W-:-:S04]  /*0dc0*/  ISETP.NE.U32.AND P0, PT, RZ, UR4, PT ;  /* 0x00000004ff007c0c */ /* 0x000fc8000bf05070 */
[----:B------:R-:W-:-:S13]  /*0dd0*/  ISETP.NE.AND.EX P0, PT, RZ, UR5, PT, P0 ;  /* 0x00000005ff007c0c */ /* 0x000fda000bf05300 */
[----:B------:R-:W-:Y:S05]  /*0de0*/  @!P0 BRA `(.L_x_10) ;  /* 0x00000000001c8947 */ /* 0x000fea0003800000 */
[----:B0-----:R-:W0:Y:S02]  /*0df0*/  LDC.64 R4, c[0x0][0x5a0] ;  /* 0x00016800ff047b82 */ /* 0x001e240000000a00 */
[----:B0-----:R-:W2:Y:S02]  /*0e00*/  LDG.E.64 R4, desc[UR36][R4.64] ;  /* 0x0000002404047981 */ /* 0x001ea4000c1e1b00 */
[----:B--2---:R-:W-:-:S04]  /*0e10*/  ISETP.NE.U32.AND P0, PT, R4, RZ, PT ;  /* 0x000000ff0400720c */ /* 0x004fc80003f05070 */
[----:B------:R-:W-:-:S13]  /*0e20*/  ISETP.NE.AND.EX P0, PT, R5, RZ, PT, P0 ;  /* 0x000000ff0500720c */ /* 0x000fda0003f05300 */
[----:B------:R-:W-:Y:S05]  /*0e30*/  @!P0 BRA `(.L_x_10) ;  /* 0x0000000000088947 */ /* 0x000fea0003800000 */
[----:B-1----:R0:W5:Y:S01]  /*0e40*/  LD.E R155, desc[UR36][R4.64] ;  /* 0x00000024049b7980 */ /* 0x002162000c101900 */
[----:B------:R-:W-:Y:S05]  /*0e50*/  BRA `(.L_x_11) ;  /* 0x0000000000247947 */ /* 0x000fea0003800000 */
.L_x_10:
[----:B------:R-:W-:Y:S02]  /*0e60*/  ULDC.64 UR4, c[0x0][0x590] ;  /* 0x0001640000047ab9 */ /* 0x000fe40000000a00 */
[----:B------:R-:W-:-:S04]  /*0e70*/  ISETP.NE.U32.AND P0, PT, RZ, UR4, PT ;  /* 0x00000004ff007c0c */ /* 0x000fc8000bf05070 */
[----:B------:R-:W-:-:S13]  /*0e80*/  ISETP.NE.AND.EX P0, PT, RZ, UR5, PT, P0 ;  /* 0x00000005ff007c0c */ /* 0x000fda000bf05300 */
[----:B------:R-:W-:Y:S05]  /*0e90*/  @!P0 BRA `(.L_x_12) ;  /* 0x00000000000c8947 */ /* 0x000fea0003800000 */
[----:B0-----:R-:W1:Y:S02]  /*0ea0*/  LDC.64 R4, c[0x0][0x590] ;  /* 0x00016400ff047b82 */ /* 0x001e640000000a00 */
[----:B-1----:R1:W5:Y:S01]  /*0eb0*/  LDG.E R155, desc[UR36][R4.64] ;  /* 0x00000024049b7981 */ /* 0x002362000c1e1900 */
[----:B------:R-:W-:Y:S05]  /*0ec0*/  BRA `(.L_x_11) ;  /* 0x0000000000087947 */ /* 0x000fea0003800000 */
.L_x_12:
[----:B------:R-:W-:Y:S02]  /*0ed0*/  ULDC UR4, c[0x0][0x584] ;  /* 0x0001610000047ab9 */ /* 0x000fe40000000800 */
[----:B-1----:R-:W-:-:S07]  /*0ee0*/  IMAD.U32 R155, RZ, RZ, UR4 ;  /* 0x00000004ff9b7e24 */ /* 0x002fce000f8e00ff */
.L_x_11:
[----:B------:R-:W-:-:S13]  /*0ef0*/  LOP3.LUT P0, RZ, R0, 0xff, RZ, 0xc0, !PT ;  /* 0x000000ff00ff7812 */ /* 0x000fda000780c0ff */
[----:B------:R-:W-:Y:S05]  /*0f00*/  @!P0 EXIT ;  /* 0x000000000000894d */ /* 0x000fea0003800000 */
[----:B------:R-:W-:Y:S01]  /*0f10*/  ULDC UR4, c[0x0][0x28c] ;  /* 0x0000a30000047ab9 */ /* 0x000fe20000000800 */
[----:B------:R-:W-:Y:S01]  /*0f20*/  LOP3.LUT R160, R19, 0x1, RZ, 0xfc, !PT ;  /* 0x0000000113a07812 */ /* 0x000fe200078efcff */
[----:B------:R-:W-:Y:S01]  /*0f30*/  UIADD3 UR4, UR4, 0x7f, URZ ;  /* 0x0000007f04047890 */ /* 0x000fe2000fffe03f */
[----:B------:R-:W-:Y:S01]  /*0f40*/  UMOV UR38, URZ ;  /* 0x0000003f00267c82 */ /* 0x000fe20008000000 */
[----:B------:R-:W-:Y:S02]  /*0f50*/  UMOV UR39, URZ ;  /* 0x0000003f00277c82 */ /* 0x000fe40008000000 */
[----:B------:R-:W-:-:S04]  /*0f60*/  USHF.R.S32.HI UR5, URZ, 0x1f, UR4 ;  /* 0x0000001f3f057899 */ /* 0x000fc80008011404 */
[----:B------:R-:W-:-:S04]  /*0f70*/  ULEA.HI UR5, UR5, UR4, URZ, 0x7 ;  /* 0x0000000405057291 */ /* 0x000fc8000f8f383f */
[----:B------:R-:W-:-:S12]  /*0f80*/  USHF.R.S32.HI UR40, URZ, 0x7, UR5 ;  /* 0x000000073f287899 */ /* 0x000fd80008011405 */
.L_x_286:
[----:B------:R-:W-:Y:S01]  /*0f90*/  LOP3.LUT R0, R18, 0x80, RZ, 0xc0, !PT ;  /* 0x0000008012007812 */ /* 0x000fe200078ec0ff */
[----:B--2---:R-:W2:Y:S01]  /*0fa0*/  S2UR UR7, SR_CgaCtaId ;  /* 0x00000000000779c3 */ /* 0x004ea20000008800 */
[----:B------:R-:W-:Y:S02]  /*0fb0*/  UMOV UR6, 0x400 ;  /* 0x0000040000067882 */ /* 0x000fe40000000000 */
[----:B------:R-:W-:-:S06]  /*0fc0*/  SHF.R.U32.HI R0, RZ, 0x7, R0 ;  /* 0x00000007ff007819 */ /* 0x000fcc0000011600 */
[----:B---3--:R-:W3:Y:S01]  /*0fd0*/  SHFL.IDX PT, R0, R0, RZ, 0x1f ;  /* 0x00001fff00007589 */ /* 0x008ee200000e0000 */
[----:B--2---:R-:W-:Y:S01]  /*0fe0*/  ULEA UR42, UR7, UR6, 0x18 ;  /* 0x00000006072a7291 */ /* 0x004fe2000f8ec03f */
[----:B---3--:R-:W-:-:S13]  /*0ff0*/  R2UR UR4, R0 ;  /* 0x00000000000472ca */ /* 0x008fda00000e0000 */
[----:B------:R-:W-:-:S04]  /*1000*/  ULEA.HI UR5, UR4, UR4, URZ, 0x1 ;  /* 0x0000000404057291 */ /* 0x000fc8000f8f083f */
[----:B------:R-:W-:-:S04]  /*1010*/  ULOP3.LUT UR5, UR5, 0x7fffe, URZ, 0xc0, !UPT ;  /* 0x0007fffe05057892 */ /* 0x000fc8000f8ec03f */
[----:B------:R-:W-:-:S03]  /*1020*/  UIADD3 UR5, UR4, -UR5, URZ ;  /* 0x8000000504057290 */ /* 0x000fc6000fffe03f */
[----:B------:R-:W-:Y:S01]  /*1030*/  ULDC UR4, c[0x0][0x28c] ;  /* 0x0000a30000047ab9 */ /* 0x000fe20000000800 */
[----:B------:R-:W-:Y:S01]  /*1040*/  ULEA UR5, UR5, UR42, 0xd ;  /* 0x0000002a05057291 */ /* 0x000fe2000f8e683f */
[----:B------:R-:W-:-:S03]  /*1050*/  ISETP.LT.AND P0, PT, RZ, UR4, PT ;  /* 0x00000004ff007c0c */ /* 0x000fc6000bf01270 */
[----:B------:R-:W-:-:S04]  /*1060*/  UIADD3 UR5, UR5, 0x180, URZ ;  /* 0x0000018005057890 */ /* 0x000fc8000fffe03f */
[----:B------:R-:W-:-:S04]  /*1070*/  USHF.R.U32.HI UR5, URZ, 0x4, UR5 ;  /* 0x000000043f057899 */ /* 0x000fc80008011605 */
[----:B------:R-:W-:Y:S02]  /*1080*/  ULOP3.LUT UR41, UR5, 0x3fff, URZ, 0xc0, !UPT ;  /* 0x00003fff05297892 */ /* 0x000fe4000f8ec03f */
[----:B-1--4-:R-:W-:Y:S10]  /*1090*/  @P0 BRA `(.L_x_13) ;  /* 0x0000000000400947 */ /* 0x012ff40003800000 */
[----:B------:R-:W-:Y:S01]  /*10a0*/  MOV R0, 0x0 ;  /* 0x0000000000007802 */ /* 0x000fe20000000f00 */
[----:B------:R-:W-:Y:S01]  /*10b0*/  ULDC.64 UR4, c[0x4][0x68] ;  /* 0x01001a0000047ab9 */ /* 0x000fe20000000a00 */
[----:B------:R-:W-:Y:S01]  /*10c0*/  ULDC.64 UR6, c[0x4][0x8] ;  /* 0x0100020000067ab9 */ /* 0x000fe20000000a00 */
[----:B01----:R-:W-:Y:S01]  /*10d0*/  IMAD.U32 R4, RZ, RZ, UR4 ;  /* 0x00000004ff047e24 */ /* 0x003fe2000f8e00ff */
[----:B------:R0:W1:Y:S01]  /*10e0*/  LDC.64 R14, c[0x4][R0] ;  /* 0x01000000000e7b82 */ /* 0x0000620000000a00 */
[----:B------:R-:W-:Y:S01]  /*10f0*/  IMAD.U32 R5, RZ, RZ, UR5 ;  /* 0x00000005ff057e24 */ /* 0x000fe2000f8e00ff */
[----:B------:R-:W-:Y:S01]  /*1100*/  ULDC.64 UR4, c[0x4][0x70] ;  /* 0x01001c0000047ab9 */ /* 0x000fe20000000a00 */
[----:B------:R-:W-:Y:S02]  /*1110*/  IMAD.U32 R10, RZ, RZ, UR6 ;  /* 0x00000006ff0a7e24 */ /* 0x000fe4000f8e00ff */
[----:B------:R-:W-:Y:S02]  /*1120*/  IMAD.U32 R6, RZ, RZ, UR4 ;  /* 0x00000004ff067e24 */ /* 0x000fe4000f8e00ff */
[----:B------:R-:W-:-:S02]  /*1130*/  IMAD.U32 R7, RZ, RZ, UR5 ;  /* 0x00000005ff077e24 */ /* 0x000fc4000f8e00ff */
[----:B------:R-:W-:Y:S02]  /*1140*/  IMAD.U32 R11, RZ, RZ, UR7 ;  /* 0x00000007ff0b7e24 */ /* 0x000fe4000f8e00ff */
[----:B------:R-:W-:Y:S02]  /*1150*/  IMAD.MOV.U32 R8, RZ, RZ, 0x1e1 ;  /* 0x000001e1ff087424 */ /* 0x000fe400078e00ff */
[----:B------:R-:W-:Y:S02]  /*1160*/  IMAD.MOV.U32 R12, RZ, RZ, 0x1 ;  /* 0x00000001ff0c7424 */ /* 0x000fe400078e00ff */
[----:B0-----:R-:W-:-:S07]  /*1170*/  IMAD.MOV.U32 R13, RZ, RZ, RZ ;  /* 0x000000ffff0d7224 */ /* 0x001fce00078e00ff */
[----:B------:R-:W-:-:S07]  /*1180*/  LEPC R20, `(.L_x_13) ;  /* 0x000000001014794e */ /* 0x000fce0000000000 */
[----:B-1---5:R-:W-:Y:S05]  /*1190*/  CALL.ABS.NOINC R14 ;  /* 0x000000000e007343 */ /* 0x022fea0003c00000 */
.L_x_13:
[----:B------:R-:W-:-:S13]  /*11a0*/  ISETP.NE.AND P0, PT, R160, 0x3, PT ;  /* 0x00000003a000780c */ /* 0x000fda0003f05270 */
[----:B------:R-:W-:Y:S05]  /*11b0*/  @!P0 BRA `(.L_x_14) ;  /* 0x0000000000048947 */ /* 0x000fea0003800000 */
[----:B------:R-:W-:Y:S01]  /*11c0*/  BPT.TRAP 0x1 ;  /* 0x000000040000795c */ /* 0x000fe20000300000 */
.L_x_14:
[----:B------:R-:W-:Y:S02]  /*11d0*/  IMAD.U32 R3, RZ, RZ, UR39 ;  /* 0x00000027ff037e24 */ /* 0x000fe4000f8e00ff */
[----:B------:R-:W-:-:S03]  /*11e0*/  IMAD.U32 R0, RZ, RZ, UR38 ;  /* 0x00000026ff007e24 */ /* 0x000fc6000f8e00ff */
[----:B------:R-:W-:Y:S02]  /*11f0*/  LEA R3, R3, UR42, 0x3 ;  /* 0x0000002a03037c11 */ /* 0x000fe4000f8e18ff */
[----:B------:R-:W-:-:S04]  /*1200*/  SHF.L.U32 R0, R0, 0x1f, RZ ;  /* 0x0000001f00007819 */ /* 0x000fc800000006ff */
[----:B------:R2:W3:Y:S01]  /*1210*/  SYNCS.PHASECHK.TRANS64.TRYWAIT P1, [R3+URZ], R0 ;  /* 0x00000000030075a7 */ /* 0x0004e2000802017f */
[----:B------:R-:W-:Y:S05]  /*1220*/  @!P0 BRA `(.L_x_15) ;  /* 0x0000000000048947 */ /* 0x000fea0003800000 */
[----:B------:R-:W-:Y:S01]  /*1230*/  BPT.TRAP 0x1 ;  /* 0x000000040000795c */ /* 0x000fe20000300000 */
.L_x_15:
[----:B---3--:R-:W-:Y:S05]  /*1240*/  @P1 BRA `(.L_x_16) ;  /* 0x0000000000081947 */ /* 0x008fea0003800000 */
[----:B------:R-:W3:Y:S02]  /*1250*/  SYNCS.PHASECHK.TRANS64.TRYWAIT P1, [R3+URZ], R0 ;  /* 0x00000000030075a7 */ /* 0x000ee4000802017f */
[----:B---3--:R-:W-:Y:S05]  /*1260*/  @!P1 BRA `(.L_x_17) ;  /* 0x000000b000f09947 */ /* 0x008fea0003800000 */
.L_x_16:
[----:B------:R-:W-:-:S04]  /*1270*/  UISETP.LT.AND UP0, UPT, UR40, 0x1, UPT ;  /* 0x000000012800788c */ /* 0x000fc8000bf01270 */
[----:B------:R-:W-:-:S04]  /*1280*/  USEL UR4, UR40, 0x1, UP0 ;  /* 0x0000000128047887 */ /* 0x000fc80008000000 */
[----:B------:R-:W-:-:S06]  /*1290*/  UIADD3 UR4, UR40, -UR4, URZ ;  /* 0x8000000428047290 */ /* 0x000fcc000fffe03f */
[----:B--23--:R-:W-:Y:S01]  /*12a0*/  IMAD.U32 R0, RZ, RZ, UR4 ;  /* 0x00000004ff007e24 */ /* 0x00cfe2000f8e00ff */
[----:B------:R-:W-:Y:S05]  /*12b0*/  WARPSYNC.ALL ;  /* 0x0000000000007948 */ /* 0x000fea0003800000 */
[----:B------:R-:W-:Y:S01]  /*12c0*/  ISETP.GE.AND P1, PT, R0, 0x1, PT ;  /* 0x000000010000780c */ /* 0x000fe20003f26270 */
[----:B------:R-:W-:Y:S01]  /*12d0*/  UIADD3 UR4, UR42, 0x70180, URZ ;  /* 0x000701802a047890 */ /* 0x000fe2000fffe03f */
[----:B------:R-:W-:Y:S01]  /*12e0*/  WARPGROUP.ARRIVE ;  /* 0x00000000000079c5 */ /* 0x000fe20000000000 */
[----:B------:R-:W-:Y:S01]  /*12f0*/  UMOV UR9, 0x40000040 ;  /* 0x4000004000097882 */ /* 0x000fe20000000000 */
[----:B------:R-:W-:Y:S01]  /*1300*/  UMOV UR11, 0x40000040 ;  /* 0x40000040000b7882 */ /* 0x000fe20000000000 */
[----:B------:R-:W-:Y:S01]  /*1310*/  USHF.R.U32.HI UR4, URZ, 0x4, UR4 ;  /* 0x000000043f047899 */ /* 0x000fe20008011604 */
[----:B------:R-:W-:Y:S01]  /*1320*/  UMOV UR13, 0x40000040 ;  /* 0x40000040000d7882 */ /* 0x000fe20000000000 */
[----:B------:R-:W-:-:S02]  /*1330*/  UMOV UR15, 0x40000040 ;  /* 0x40000040000f7882 */ /* 0x000fc40000000000 */
[----:B------:R-:W-:Y:S02]  /*1340*/  ULOP3.LUT UR5, UR4, 0x3fff, URZ, 0xc0, !UPT ;  /* 0x00003fff04057892 */ /* 0x000fe4000f8ec03f */
[----:B------:R-:W-:Y:S02]  /*1350*/  ULOP3.LUT UR4, UR41, 0x10000, URZ, 0xfc, !UPT ;  /* 0x0001000029047892 */ /* 0x000fe4000f8efc3f */
[----:B------:R-:W-:Y:S02]  /*1360*/  ULOP3.LUT UR5, UR5, 0x10000, URZ, 0xfc, !UPT ;  /* 0x0001000005057892 */ /* 0x000fe4000f8efc3f */
[----:B------:R-:W-:Y:S02]  /*1370*/  ULEA UR8, UR39, UR4, 0xc ;  /* 0x0000000427087291 */ /* 0x000fe4000f8e603f */
[----:B------:R-:W-:Y:S02]  /*1380*/  ULEA UR6, UR39, UR5, 0xd ;  /* 0x0000000527067291 */ /* 0x000fe4000f8e683f */
[----:B------:R-:W-:-:S02]  /*1390*/  UIADD3 UR12, UR8, 0x2, URZ ;  /* 0x00000002080c7890 */ /* 0x000fc4000fffe03f */
[----:B------:R-:W-:-:S03]  /*13a0*/  UIADD3 UR14, UR6, 0x2, URZ ;  /* 0x00000002060e7890 */ /* 0x000fc6000fffe03f */
[----:B------:R-:W-:Y:S02]  /*13b0*/  UMOV UR10, UR6 ;  /* 0x00000006000a7c82 */ /* 0x000fe40008000000 */
[----:B------:R-:W-:Y:S01]  /*13c0*/  HGMMA.64x256x8.F32.TF32 R24, gdesc[UR8], RZ, !UPT, gsb0 ;  /* 0x07e00000081879f0 */ /* 0x000fe2000c0028ff */
[----:B------:R-:W-:Y:S01]  /*13d0*/  UIADD3 UR10, UR6, 0x1806, URZ ;  /* 0x00001806060a7890 */ /* 0x000fe2000fffe03f */
[----:B------:R-:W-:Y:S01]  /*13e0*/  UMOV UR9, 0x40000040 ;  /* 0x4000004000097882 */ /* 0x000fe20000000000 */
[----:B------:R-:W-:Y:S01]  /*13f0*/  UMOV UR11, 0x40000040 ;  /* 0x40000040000b7882 */ /* 0x000fe20000000000 */
[----:B------:R-:W-:Y:S02]  /*1400*/  WARPGROUP.DEPBAR.LE gsb0, 0x0 ;  /* 0x00008000000079c5 */ /* 0x000fe40000010000 */
[----:B------:R-:W-:-:S15]  /*1410*/  WARPGROUP.ARRIVE ;  /* 0x00000000000079c5 */ /* 0x000fde0000000000 */
[----:B------:R-:W-:-:S07]  /*1420*/  NOP ;  /* 0x0000000000007918 */ /* 0x000fce0000000000 */
[----:B------:R-:W-:Y:S01]  /*1430*/  HGMMA.64x256x8.F32.TF32 R24, gdesc[UR12], R24, gsb0 ;  /* 0x07e000000c1879f0 */ /* 0x000fe20008002818 */
[----:B------:R-:W-:Y:S02]  /*1440*/  UIADD3 UR12, UR8, 0x4, URZ ;  /* 0x00000004080c7890 */ /* 0x000fe4000fffe03f */
[----:B------:R-:W-:Y:S01]  /*1450*/  UIADD3 UR14, UR6, 0x4, URZ ;  /* 0x00000004060e7890 */ /* 0x000fe2000fffe03f */
[----:B------:R-:W-:Y:S01]  /*1460*/  UMOV UR13, 0x40000040 ;  /* 0x40000040000d7882 */ /* 0x000fe20000000000 */
[----:B------:R-:W-:Y:S01]  /*1470*/  UMOV UR15, 0x40000040 ;  /* 0x40000040000f7882 */ /* 0x000fe20000000000 */
[----:B------:R-:W-:Y:S02]  /*1480*/  WARPGROUP.DEPBAR.LE gsb0, 0x0 ;  /* 0x00008000000079c5 */ /* 0x000fe40000010000 */
[----:B------:R-:W-:-:S15]  /*1490*/  WARPGROUP.ARRIVE ;  /* 0x00000000000079c5 */ /* 0x000fde0000000000 */
[----:B------:R-:W-:-:S05]  /*14a0*/  NOP ;  /* 0x0000000000007918 */ /* 0x000fca0000000000 */
        /* <DEDUP_REMOVED lines=93> */
[----:B------:R-:W-:Y:S01]  /*1a80*/  UIADD3 UR8, UR8, 0xc06, URZ ;  /* 0x00000c0608087890 */ /* 0x000fe2000fffe03f */
[----:B------:R-:W-:Y:S02]  /*1a90*/  WARPGROUP.DEPBAR.LE gsb0, 0x0 ;  /* 0x00008000000079c5 */ /* 0x000fe40000010000 */
[----:B------:R-:W-:-:S15]  /*1aa0*/  WARPGROUP.ARRIVE ;  /* 0x00000000000079c5 */ /* 0x000fde0000000000 */
[----:B------:R-:W-:-:S04]  /*1ab0*/  NOP ;  /* 0x0000000000007918 */ /* 0x000fc80000000000 */
[----:B------:R-:W-:Y:S03]  /*1ac0*/  HGMMA.64x256x8.F32.TF32 R24, gdesc[UR12], R24, gsb0 ;  /* 0x07e000000c1879f0 */ /* 0x000fe60008002818 */
[----:B------:R-:W-:Y:S02]  /*1ad0*/  WARPGROUP.DEPBAR.LE gsb0, 0x0 ;  /* 0x00008000000079c5 */ /* 0x000fe40000010000 */
[----:B------:R-:W-:-:S15]  /*1ae0*/  WARPGROUP.ARRIVE ;  /* 0x00000000000079c5 */ /* 0x000fde0000000000 */
[----:B------:R-:W-:-:S08]  /*1af0*/  NOP ;  /* 0x0000000000007918 */ /* 0x000fd00000000000 */
[----:B------:R-:W-:Y:S03]  /*1b00*/  HGMMA.64x256x8.F32.TF32 R24, gdesc[UR8], R24, gsb0 ;  /* 0x07e00000081879f0 */ /* 0x000fe60008002818 */
[----:B------:R-:W-:Y:S02]  /*1b10*/  WARPGROUP.DEPBAR.LE gsb0, 0x0 ;  /* 0x00008000000079c5 */ /* 0x000fe40000010000 */
[----:B------:R-:W-:Y:S05]  /*1b20*/  @!P1 BRA `(.L_x_18) ;  /* 0x0000000800a49947 */ /* 0x000fea0003800000 */
[----:B------:R-:W-:-:S04]  /*1b30*/  UIADD3 UR6, UR39, 0x1, URZ ;  /* 0x0000000127067890 */ /* 0x000fc8000fffe03f */
[----:B------:R-:W-:-:S04]  /*1b40*/  UISETP.NE.AND UP0, UPT, UR6, 0x7, UPT ;  /* 0x000000070600788c */ /* 0x000fc8000bf05270 */
[----:B------:R-:W-:Y:S02]  /*1b50*/  USEL UR7, URZ, 0x1, UP0 ;  /* 0x000000013f077887 */ /* 0x000fe40008000000 */
[----:B------:R-:W-:Y:S02]  /*1b60*/  USEL UR6, UR6, URZ, UP0 ;  /* 0x0000003f06067287 */ /* 0x000fe40008000000 */
[----:B------:R-:W-:-:S06]  /*1b70*/  ULOP3.LUT UR7, UR38, UR7, URZ, 0x3c, !UPT ;  /* 0x0000000726077292 */ /* 0x000fcc000f8e3c3f */
[----:B01----:R-:W-:Y:S01]  /*1b80*/  IMAD.U32 R5, RZ, RZ, UR7 ;  /* 0x00000007ff057e24 */ /* 0x003fe2000f8e00ff */
[----:B------:R-:W-:-:S06]  /*1b90*/  UMOV UR7, UR39 ;  /* 0x0000002700077c82 */ /* 0x000fcc0008000000 */
.L_x_25:
[----:B01----:R-:W-:Y:S05]  /*1ba0*/  @!P0 BRA `(.L_x_19) ;  /* 0x0000000000048947 */ /* 0x003fea0003800000 */
[----:B------:R-:W-:Y:S01]  /*1bb0*/  BPT.TRAP 0x1 ;  /* 0x000000040000795c */ /* 0x000fe20000300000 */
.L_x_19:
[----:B------:R-:W0:Y:S01]  /*1bc0*/  S2UR UR9, SR_CgaCtaId ;  /* 0x00000000000979c3 */ /* 0x000e220000008800 */
[----:B------:R-:W-:Y:S01]  /*1bd0*/  UMOV UR8, 0x400 ;  /* 0x0000040000087882 */ /* 0x000fe20000000000 */
[----:B------:R-:W-:Y:S01]  /*1be0*/  SHF.L.U32 R3, R5, 0x1f, RZ ;  /* 0x0000001f05037819 */ /* 0x000fe200000006ff */
[----:B0-----:R-:W-:-:S04]  /*1bf0*/  ULEA UR8, UR9, UR8, 0x18 ;  /* 0x0000000809087291 */ /* 0x001fc8000f8ec03f */
[----:B------:R-:W-:-:S09]  /*1c00*/  ULEA UR9, UR6, UR8, 0x3 ;  /* 0x0000000806097291 */ /* 0x000fd2000f8e183f */
[----:B------:R0:W1:Y:S01]  /*1c10*/  SYNCS.PHASECHK.TRANS64.TRYWAIT P1, [UR9], R3 ;  /* 0x00000003ff0075a7 */ /* 0x0000620008020149 */
[----:B------:R-:W-:Y:S05]  /*1c20*/  @!P0 BRA `(.L_x_20) ;  /* 0x0000000000048947 */ /* 0x000fea0003800000 */
[----:B------:R-:W-:Y:S01]  /*1c30*/  BPT.TRAP 0x1 ;  /* 0x000000040000795c */ /* 0x000fe20000300000 */
.L_x_20:
[----:B-1----:R-:W-:Y:S05]  /*1c40*/  @P1 BRA `(.L_x_21) ;  /* 0x0000000000081947 */ /* 0x002fea0003800000 */
[----:B------:R-:W1:Y:S02]  /*1c50*/  SYNCS.PHASECHK.TRANS64.TRYWAIT P1, [UR9], R3 ;  /* 0x00000003ff0075a7 */ /* 0x000e640008020149 */
[----:B-1----:R-:W-:Y:S05]  /*1c60*/  @!P1 BRA `(.L_x_22) ;  /* 0x000000a800849947 */ /* 0x002fea0003800000 */
.L_x_21:
[----:B------:R-:W-:Y:S01]  /*1c70*/  ULEA UR12, UR6, UR5, 0xd ;  /* 0x00000005060c7291 */ /* 0x000fe2000f8e683f */
[----:B------:R-:W-:Y:S01]  /*1c80*/  WARPGROUP.ARRIVE ;  /* 0x00000000000079c5 */ /* 0x000fe20000000000 */
[----:B------:R-:W-:Y:S01]  /*1c90*/  ULEA UR10, UR6, UR4, 0xc ;  /* 0x00000004060a7291 */ /* 0x000fe2000f8e603f */
[----:B------:R-:W-:Y:S01]  /*1ca0*/  UMOV UR19, 0x40000040 ;  /* 0x4000004000137882 */ /* 0x000fe20000000000 */
[----:B------:R-:W-:Y:S01]  /*1cb0*/  UMOV UR17, 0x40000040 ;  /* 0x4000004000117882 */ /* 0x000fe20000000000 */
[----:B------:R-:W-:Y:S02]  /*1cc0*/  UIADD3 UR14, UR12, 0x1806, URZ ;  /* 0x000018060c0e7890 */ /* 0x000fe4000fffe03f */
[----:B------:R-:W-:Y:S02]  /*1cd0*/  UMOV UR18, UR12 ;  /* 0x0000000c00127c82 */ /* 0x000fe40008000000 */
[----:B------:R-:W-:Y:S01]  /*1ce0*/  UMOV UR16, UR10 ;  /* 0x0000000a00107c82 */ /* 0x000fe20008000000 */
[----:B------:R-:W-:Y:S01]  /*1cf0*/  UMOV UR15, 0x40000040 ;  /* 0x40000040000f7882 */ /* 0x000fe20000000000 */
[----:B------:R-:W-:Y:S01]  /*1d00*/  HGMMA.64x256x8.F32.TF32 R24, gdesc[UR16], R24, gsb0 ;  /* 0x07e00000101879f0 */ /* 0x000fe20008002818 */
[----:B------:R-:W-:-:S02]  /*1d10*/  UIADD3 UR18, UR12, 0x2, URZ ;  /* 0x000000020c127890 */ /* 0x000fc4000fffe03f */
[----:B------:R-:W-:Y:S01]  /*1d20*/  UIADD3 UR16, UR10, 0x2, URZ ;  /* 0x000000020a107890 */ /* 0x000fe2000fffe03f */
[----:B------:R-:W-:Y:S01]  /*1d30*/  UMOV UR19, 0x40000040 ;  /* 0x4000004000137882 */ /* 0x000fe20000000000 */
[----:B------:R-:W-:Y:S01]  /*1d40*/  UMOV UR17, 0x40000040 ;  /* 0x4000004000117882 */ /* 0x000fe20000000000 */
[----:B------:R-:W-:Y:S01]  /*1d50*/  UMOV UR13, 0x40000040 ;  /* 0x40000040000d7882 */ /* 0x000fe20000000000 */
[----:B------:R-:W-:Y:S02]  /*1d60*/  WARPGROUP.DEPBAR.LE gsb0, 0x0 ;  /* 0x00008000000079c5 */ /* 0x000fe40000010000 */
[----:B------:R-:W-:-:S15]  /*1d70*/  WARPGROUP.ARRIVE ;  /* 0x00000000000079c5 */ /* 0x000fde0000000000 */
[----:B------:R-:W-:-:S04]  /*1d80*/  NOP ;  /* 0x0000000000007918 */ /* 0x000fc80000000000 */
        /* <DEDUP_REMOVED lines=112> */
[----:B------:R-:W-:Y:S01]  /*2490*/  BPT.TRAP 0x1 ;  /* 0x000000040000795c */ /* 0x000fe20000300000 */
.L_x_23:
[----:B------:R-:W-:Y:S01]  /*24a0*/  ULEA UR8, UR7, UR8, 0x3 ;  /* 0x0000000807087291 */ /* 0x000fe2000f8e183f */
[----:B------:R-:W-:-:S03]  /*24b0*/  ISETP.GT.U32.AND P1, PT, R19, 0x1, PT ;  /* 0x000000011300780c */ /* 0x000fc60003f24070 */
[----:B------:R-:W-:-:S04]  /*24c0*/  UIADD3 UR8, UR8, 0x38, URZ ;  /* 0x0000003808087890 */ /* 0x000fc8000fffe03f */
[----:B------:R-:W-:-:S09]  /*24d0*/  UPRMT UR8, URZ, 0x654, UR8 ;  /* 0x000006543f087896 */ /* 0x000fd20008000008 */
[----:B------:R-:W-:Y:S01]  /*24e0*/  SYNCS.ARRIVE.TRANS64.RED.A1T0 RZ, [UR8], RZ ;  /* 0x000000ffffff79a7 */ /* 0x000fe20008100408 */
[----:B------:R-:W-:Y:S05]  /*24f0*/  @P1 BRA `(.L_x_24) ;  /* 0x0000000000041947 */ /* 0x000fea0003800000 */
[----:B------:R-:W-:Y:S01]  /*2500*/  BPT.TRAP 0x1 ;  /* 0x000000040000795c */ /* 0x000fe20000300000 */
.L_x_24:
[----:B------:R-:W-:Y:S01]  /*2510*/  UIADD3 UR6, UR6, 0x1, URZ ;  /* 0x0000000106067890 */ /* 0x000fe2000fffe03f */
[C---:B------:R-:W-:Y:S01]  /*2520*/  ISETP.GT.AND P1, PT, R0.reuse, 0x1, PT ;  /* 0x000000010000780c */ /* 0x040fe20003f24270 */
[----:B------:R-:W-:Y:S01]  /*2530*/  UIADD3 UR7, UR7, 0x1, URZ ;  /* 0x0000000107077890 */ /* 0x000fe2000fffe03f */
[----:B------:R-:W-:Y:S01]  /*2540*/  VIADD R0, R0, 0xffffffff ;  /* 0xffffffff00007836 */ /* 0x000fe20000000000 */
[----:B------:R-:W-:Y:S02]  /*2550*/  UISETP.NE.AND UP0, UPT, UR6, 0x7, UPT ;  /* 0x000000070600788c */ /* 0x000fe4000bf05270 */
[----:B------:R-:W-:Y:S02]  /*2560*/  UISETP.NE.AND UP1, UPT, UR7, 0x7, UPT ;  /* 0x000000070700788c */ /* 0x000fe4000bf25270 */
[----:B------:R-:W-:Y:S02]  /*2570*/  USEL UR8, URZ, 0x1, UP0 ;  /* 0x000000013f087887 */ /* 0x000fe40008000000 */
[----:B------:R-:W-:-:S02]  /*2580*/  USEL UR6, UR6, URZ, UP0 ;  /* 0x0000003f06067287 */ /* 0x000fc40008000000 */
[----:B------:R-:W-:Y:S02]  /*2590*/  USEL UR7, UR7, URZ, UP1 ;  /* 0x0000003f07077287 */ /* 0x000fe40008800000 */
[----:B------:R-:W-:Y:S01]  /*25a0*/  LOP3.LUT R5, R5, UR8, RZ, 0x3c, !PT ;  /* 0x0000000805057c12 */ /* 0x000fe2000f8e3cff */
[----:B------:R-:W-:Y:S09]  /*25b0*/  @P1 BRA `(.L_x_25) ;  /* 0xfffffff400781947 */ /* 0x000ff2000383ffff */
.L_x_18:
[----:B------:R-:W2:Y:S02]  /*25c0*/  LDC R0, c[0x0][0x28c] ;  /* 0x0000a300ff007b82 */ /* 0x000ea40000000800 */
[----:B--2---:R-:W-:-:S13]  /*25d0*/  ISETP.GE.AND P1, PT, R0, 0x1, PT ;  /* 0x000000010000780c */ /* 0x004fda0003f26270 */
[----:B------:R-:W-:Y:S05]  /*25e0*/  @!P1 BRA `(.L_x_26) ;  /* 0x0000000000509947 */ /* 0x000fea0003800000 */
[----:B------:R-:W-:Y:S05]  /*25f0*/  @!P0 BRA `(.L_x_27) ;  /* 0x0000000000048947 */ /* 0x000fea0003800000 */
[----:B------:R-:W-:Y:S01]  /*2600*/  BPT.TRAP 0x1 ;  /* 0x000000040000795c */ /* 0x000fe20000300000 */
.L_x_27:
[----:B------:R-:W-:Y:S01]  /*2610*/  UISETP.LT.AND UP0, UPT, UR40, 0x1, UPT ;  /* 0x000000012800788c */ /* 0x000fe2000bf01270 */
[----:B------:R-:W2:Y:S01]  /*2620*/  S2UR UR7, SR_CgaCtaId ;  /* 0x00000000000779c3 */ /* 0x000ea20000008800 */
[----:B------:R-:W-:Y:S02]  /*2630*/  ISETP.GT.U32.AND P0, PT, R19, 0x1, PT ;  /* 0x000000011300780c */ /* 0x000fe40003f04070 */
[----:B------:R-:W-:-:S04]  /*2640*/  USEL UR6, UR40, 0x1, UP0 ;  /* 0x0000000128067887 */ /* 0x000fc80008000000 */
[----:B------:R-:W-:-:S04]  /*2650*/  UIADD3 UR6, UR39, UR40, -UR6 ;  /* 0x0000002827067290 */ /* 0x000fc8000fffe806 */
[----:B------:R-:W-:-:S04]  /*2660*/  UIMAD.WIDE.U32 UR4, UR6, 0x24924925, URZ ;  /* 0x24924925060478a5 */ /* 0x000fc8000f8e003f */
[----:B------:R-:W-:-:S04]  /*2670*/  UIADD3 UR4, UR6, -UR5, URZ ;  /* 0x8000000506047290 */ /* 0x000fc8000fffe03f */
[----:B------:R-:W-:-:S03]  /*2680*/  ULEA.HI UR4, UR4, UR5, URZ, 0x1f ;  /* 0x0000000504047291 */ /* 0x000fc6000f8ff83f */
[----:B------:R-:W-:Y:S01]  /*2690*/  UMOV UR5, 0x400 ;  /* 0x0000040000057882 */ /* 0x000fe20000000000 */
[----:B------:R-:W-:Y:S02]  /*26a0*/  USHF.R.U32.HI UR4, URZ, 0x2, UR4 ;  /* 0x000000023f047899 */ /* 0x000fe40008011604 */
[----:B--2---:R-:W-:Y:S02]  /*26b0*/  ULEA UR5, UR7, UR5, 0x18 ;  /* 0x0000000507057291 */ /* 0x004fe4000f8ec03f */
[----:B------:R-:W-:-:S04]  /*26c0*/  UIMAD UR4, UR4, -0x7, UR6 ;  /* 0xfffffff9040478a4 */ /* 0x000fc8000f8e0206 */
[----:B------:R-:W-:-:S04]  /*26d0*/  ULEA UR4, UR4, UR5, 0x3 ;  /* 0x0000000504047291 */ /* 0x000fc8000f8e183f */
[----:B------:R-:W-:-:S04]  /*26e0*/  UIADD3 UR4, UR4, 0x38, URZ ;  /* 0x0000003804047890 */ /* 0x000fc8000fffe03f */
[----:B------:R-:W-:-:S09]  /*26f0*/  UPRMT UR4, URZ, 0x654, UR4 ;  /* 0x000006543f047896 */ /* 0x000fd20008000004 */
[----:B------:R-:W-:Y:S01]  /*2700*/  SYNCS.ARRIVE.TRANS64.RED.A1T0 RZ, [UR4], RZ ;  /* 0x000000ffffff79a7 */ /* 0x000fe20008100404 */
[----:B------:R-:W-:Y:S05]  /*2710*/  @P0 BRA `(.L_x_26) ;  /* 0x0000000000040947 */ /* 0x000fea0003800000 */
[----:B------:R-:W-:Y:S01]  /*2720*/  BPT.TRAP 0x1 ;  /* 0x000000040000795c */ /* 0x000fe20000300000 */
.L_x_26:
[----:B------:R-:W2:Y:S01]  /*2730*/  LDC R7, c[0x0][0x288] ;  /* 0x0000a200ff077b82 */ /* 0x000ea20000000800 */
[----:B01----:R-:W-:Y:S01]  /*2740*/  LOP3.LUT R4, R18, 0x60, RZ, 0xc0, !PT ;  /* 0x0000006012047812 */ /* 0x003fe200078ec0ff */
[----:B------:R-:W-:Y:S01]  /*2750*/  UIADD3 UR39, UR40, UR39, URZ ;  /* 0x0000002728277290 */ /* 0x000fe2000fffe03f */
[----:B------:R-:W-:Y:S01]  /*2760*/  LOP3.LUT R0, R22, 0x1, RZ, 0xc0, !PT ;  /* 0x0000000116007812 */ /* 0x000fe200078ec0ff */
[----:B------:R-:W-:Y:S01]  /*2770*/  ULDC UR7, c[0x0][0x284] ;  /* 0x0000a10000077ab9 */ /* 0x000fe20000000800 */
[----:B------:R-:W-:Y:S01]  /*2780*/  SHF.R.U32.HI R3, RZ, 0x2, R18 ;  /* 0x00000002ff037819 */ /* 0x000fe20000011612 */
[----:B------:R-:W-:Y:S01]  /*2790*/  UISETP.GT.U32.AND UP0, UPT, UR39, 0x6, UPT ;  /* 0x000000062700788c */ /* 0x000fe2000bf04070 */
[----:B------:R-:W-:Y:S01]  /*27a0*/  SHF.R.U32.HI R10, RZ, 0x1, R4 ;  /* 0x00000001ff0a7819 */ /* 0x000fe20000011604 */
[----:B------:R-:W-:Y:S01]  /*27b0*/  IMAD.SHL.U32 R4, R0, 0x40, RZ ;  /* 0x0000004000047824 */ /* 0x000fe200078e00ff */
[----:B------:R-:W-:Y:S01]  /*27c0*/  LOP3.LUT R3, R3, 0x7, RZ, 0xc0, !PT ;  /* 0x0000000703037812 */ /* 0x000fe200078ec0ff */
[----:B------:R-:W-:Y:S01]  /*27d0*/  UIMAD.WIDE.U32 UR4, UR39, 0x24924925, URZ ;  /* 0x24924925270478a5 */ /* 0x000fe2000f8e003f */
[----:B------:R-:W-:Y:S01]  /*27e0*/  SHF.R.S32.HI R21, RZ, 0x1f, R23 ;  /* 0x0000001fff157819 */ /* 0x000fe20000011417 */
[----:B------:R-:W-:Y:S01]  /*27f0*/  UISETP.LT.U32.AND UP0, UPT, UR40, 0x7, UP0 ;  /* 0x000000072800788c */ /* 0x000fe20008701070 */
[--C-:B------:R-:W-:Y:S01]  /*2800*/  IADD3 R5, RZ, -R10, -R3.reuse ;  /* 0x8000000aff057210 */ /* 0x100fe20007ffe803 */
[----:B------:R-:W-:Y:S01]  /*2810*/  UIADD3 UR4, UR39, -UR5, URZ ;  /* 0x8000000527047290 */ /* 0x000fe2000fffe03f */
[----:B------:R-:W-:Y:S01]  /*2820*/  LOP3.LUT R3, R4, 0x40, R3, 0xe2, !PT ;  /* 0x0000004004037812 */ /* 0x000fe200078ee203 */
[----:B------:R-:W-:Y:S01]  /*2830*/  IMAD.SHL.U32 R4, R18, 0x2, RZ ;  /* 0x0000000212047824 */ /* 0x000fe200078e00ff */
[----:B------:R-:W-:Y:S01]  /*2840*/  UISETP.GE.U32.AND UP1, UPT, UR40, 0x7, UPT ;  /* 0x000000072800788c */ /* 0x000fe2000bf26070 */
[----:B------:R-:W-:Y:S01]  /*2850*/  IMAD R11, R0, -0x40, R5 ;  /* 0xffffffc0000b7824 */ /* 0x000fe200078e0205 */
[----:B------:R-:W-:Y:S01]  /*2860*/  LOP3.LUT R0, R18, 0x3, RZ, 0xc0, !PT ;  /* 0x0000000312007812 */ /* 0x000fe200078ec0ff */
[----:B------:R-:W-:Y:S01]  /*2870*/  ULDC.64 UR8, c[0x0][0x5d0] ;  /* 0x0001740000087ab9 */ /* 0x000fe20000000a00 */
[----:B------:R-:W-:Y:S01]  /*2880*/  LOP3.LUT R9, R4, 0x6, RZ, 0xc0, !PT ;  /* 0x0000000604097812 */ /* 0x000fe200078ec0ff */
[----:B------:R-:W-:Y:S01]  /*2890*/  USEL UR6, URZ, 0x1, !UP0 ;  /* 0x000000013f067887 */ /* 0x000fe2000c000000 */
[----:B------:R-:W-:Y:S01]  /*28a0*/  IMAD R4, R21, UR8, RZ ;  /* 0x0000000815047c24 */ /* 0x000fe2000f8e02ff */
[----:B------:R-:W-:Y:S01]  /*28b0*/  ULEA.HI UR4, UR4, UR5, URZ, 0x1f ;  /* 0x0000000504047291 */ /* 0x000fe2000f8ff83f */
[----:B------:R-:W-:Y:S01]  /*28c0*/  PRMT R8, R9, 0x6540, R152 ;  /* 0x0000654009087816 */ /* 0x000fe20000000098 */
[----:B------:R-:W-:Y:S01]  /*28d0*/  IMAD.SHL.U32 R152, R152, 0x100, RZ ;  /* 0x0000010098987824 */ /* 0x000fe200078e00ff */
[----:B------:R-:W-:Y:S01]  /*28e0*/  ULOP3.LUT UR38, UR38, UR6, URZ, 0x3c, !UPT ;  /* 0x0000000626267292 */ /* 0x000fe2000f8e3c3f */
[----:B--2---:R-:W-:Y:S01]  /*28f0*/  IMAD R13, R0, -0x2, R7 ;  /* 0xfffffffe000d7824 */ /* 0x004fe200078e0207 */
[----:B------:R-:W-:Y:S01]  /*2900*/  SHF.R.S32.HI R9, RZ, 0x1f, R8 ;  /* 0x0000001fff097819 */ /* 0x000fe20000011408 */
[C---:B------:R-:W-:Y:S01]  /*2910*/  IMAD.SHL.U32 R0, R153.reuse, 0x80, RZ ;  /* 0x0000008099007824 */ /* 0x040fe200078e00ff */
[----:B------:R-:W-:Y:S01]  /*2920*/  ISETP.GE.AND P0, PT, R152, R7, PT ;  /* 0x000000079800720c */ /* 0x000fe20003f06270 */
[----:B------:R-:W-:Y:S01]  /*2930*/  USHF.R.U32.HI UR4, URZ, 0x2, UR4 ;  /* 0x000000023f047899 */ /* 0x000fe20008011604 */
[----:B------:R-:W-:-:S02]  /*2940*/  IMAD.WIDE R6, R153, 0x80, RZ ;  /* 0x0000008099067825 */ /* 0x000fc400078e02ff */
[C---:B------:R-:W-:Y:S01]  /*2950*/  ISETP.GE.OR P0, PT, R0.reuse, UR7, P0 ;  /* 0x0000000700007c0c */ /* 0x040fe20008706670 */
[----:B------:R-:W-:Y:S01]  /*2960*/  @UP1 ULOP3.LUT UR38, UR38, 0x1, UR4, 0x78, !UPT ;  /* 0x0000000126261892 */ /* 0x000fe2000f8e7804 */
[C---:B------:R-:W-:Y:S01]  /*2970*/  IMAD R15, R23.reuse, UR9, R4 ;  /* 0x00000009170f7c24 */ /* 0x040fe2000f8e0204 */
[----:B------:R-:W-:Y:S01]  /*2980*/  UIMAD UR39, UR4, -0x7, UR39 ;  /* 0xfffffff9042778a4 */ /* 0x000fe2000f8e0227 */
[----:B------:R-:W-:Y:S01]  /*2990*/  IMAD.WIDE.U32 R4, R23, UR8, R8 ;  /* 0x0000000817047c25 */ /* 0x000fe2000f8e0008 */
[----:B------:R-:W-:Y:S02]  /*29a0*/  IADD3 R0, -R0, UR7, R11 ;  /* 0x0000000700007c10 */ /* 0x000fe4000fffe10b */
[----:B------:R-:W-:Y:S01]  /*29b0*/  LOP3.LUT R169, R6, R3, R10, 0xfe, !PT ;  /* 0x0000000306a97212 */ /* 0x000fe200078efe0a */
[----:B------:R-:W-:Y:S02]  /*29c0*/  IMAD.IADD R5, R5, 0x1, R15 ;  /* 0x0000000105057824 */ /* 0x000fe400078e020f */
[----:B------:R-:W-:-:S02]  /*29d0*/  IMAD.IADD R3, R13, 0x1, -R152 ;  /* 0x000000010d037824 */ /* 0x000fc400078e0a98 */
[----:B------:R-:W-:Y:S01]  /*29e0*/  IMAD.MOV.U32 R153, RZ, RZ, -0x1 ;  /* 0xffffffffff997424 */ /* 0x000fe200078e00ff */
[----:B------:R-:W-:Y:S06]  /*29f0*/  @P0 BRA `(.L_x_28) ;  /* 0x0000007800d80947 */ /* 0x000fec0003800000 */
[----:B------:R-:W0:Y:S01]  /*2a00*/  LDC.64 R10, c[0x0][0x5c8] ;  /* 0x00017200ff0a7b82 */ /* 0x000e220000000a00 */
[----:B-----5:R-:W-:Y:S01]  /*2a10*/  FSETP.NEU.AND P0, PT, R155, RZ, PT ;  /* 0x000000ff9b00720b */ /* 0x020fe20003f0d000 */
[----:B------:R-:W-:Y:S01]  /*2a20*/  BSSY B0, `(.L_x_28) ;  /* 0x00007b3000007945 */ /* 0x000fe20003800000 */
[----:B------:R-:W-:-:S04]  /*2a30*/  ISETP.GT.AND P1, PT, R3, RZ, PT ;  /* 0x000000ff0300720c */ /* 0x000fc80003f24270 */
[----:B------:R-:W-:Y:S01]  /*2a40*/  ISETP.GT.AND P2, PT, R0, RZ, P1 ;  /* 0x000000ff0000720c */ /* 0x000fe20000f44270 */
[-C--:B0-----:R-:W-:Y:S02]  /*2a50*/  IMAD R12, R7, R10.reuse, RZ ;  /* 0x0000000a070c7224 */ /* 0x081fe400078e02ff */
[----:B------:R-:W-:-:S04]  /*2a60*/  IMAD.WIDE.U32 R162, R169, R10, R4 ;  /* 0x0000000aa9a27225 */ /* 0x000fc800078e0004 */
[----:B------:R-:W-:-:S04]  /*2a70*/  IMAD R5, R169, R11, R12 ;  /* 0x0000000ba9057224 */ /* 0x000fc800078e020c */
[----:B------:R-:W-:Y:S01]  /*2a80*/  IMAD.IADD R171, R163, 0x1, R5 ;  /* 0x00000001a3ab7824 */ /* 0x000fe200078e0205 */
[----:B------:R-:W-:Y:S06]  /*2a90*/  @!P0 BRA `(.L_x_29) ;  /* 0x0000005400948947 */ /* 0x000fec0003800000 */
[----:B------:R-:W0:Y:S01]  /*2aa0*/  LDC.64 R14, c[0x0][0x5b8] ;  /* 0x00016e00ff0e7b82 */ /* 0x000e220000000a00 */
[----:B------:R-:W-:-:S07]  /*2ab0*/  ULDC.64 UR4, c[0x0][0x5c0] ;  /* 0x0001700000047ab9 */ /* 0x000fce0000000a00 */
[----:B------:R-:W1:Y:S08]  /*2ac0*/  LDC.64 R166, c[0x0][0x5b0] ;  /* 0x00016c00ffa67b82 */ /* 0x000e700000000a00 */
[----:B------:R-:W2:Y:S01]  /*2ad0*/  LDC.64 R12, c[0x0][0x5a8] ;  /* 0x00016a00ff0c7b82 */ /* 0x000ea20000000a00 */
[-C--:B0-----:R-:W-:Y:S02]  /*2ae0*/  IMAD R4, R21, R14.reuse, RZ ;  /* 0x0000000e15047224 */ /* 0x081fe400078e02ff */
[----:B------:R-:W-:-:S04]  /*2af0*/  IMAD.WIDE.U32 R164, R23, R14, R8 ;  /* 0x0000000e17a47225 */ /* 0x000fc800078e0008 */
[----:B------:R-:W-:Y:S02]  /*2b00*/  IMAD R161, R23, R15, R4 ;  /* 0x0000000f17a17224 */ /* 0x000fe400078e0204 */
[-C--:B-1----:R-:W-:Y:S02]  /*2b10*/  IMAD R6, R7, R166.reuse, RZ ;  /* 0x000000a607067224 */ /* 0x082fe400078e02ff */
[----:B------:R-:W-:Y:S02]  /*2b20*/  IMAD.IADD R21, R165, 0x1, R161 ;  /* 0x00000001a5157824 */ /* 0x000fe400078e02a1 */
[----:B------:R-:W-:Y:S02]  /*2b30*/  IMAD.MOV.U32 R20, RZ, RZ, R164 ;  /* 0x000000ffff147224 */ /* 0x000fe400078e00a4 */
[C---:B------:R-:W-:Y:S02]  /*2b40*/  IMAD R163, R169.reuse, R167, R6 ;  /* 0x000000a7a9a37224 */ /* 0x040fe400078e0206 */
[----:B------:R-:W-:-:S04]  /*2b50*/  IMAD.WIDE.U32 R4, R169, R166, R20 ;  /* 0x000000a6a9047225 */ /* 0x000fc800078e0014 */
[----:B------:R-:W-:Y:S01]  /*2b60*/  IMAD.IADD R5, R5, 0x1, R163 ;  /* 0x0000000105057824 */ /* 0x000fe200078e02a3 */
[----:B--2---:R-:W-:-:S04]  /*2b70*/  LEA R6, P0, R4, R12, 0x2 ;  /* 0x0000000c04067211 */ /* 0x004fc800078010ff */
[----:B------:R-:W-:-:S05]  /*2b80*/  LEA.HI.X R7, R4, R13, R5, 0x2, P0 ;  /* 0x0000000d04077211 */ /* 0x000fca00000f1405 */
[----:B------:R0:W2:Y:S01]  /*2b90*/  @P2 LDG.E.LTC128B R15, desc[UR36][R6.64] ;  /* 0x00000024060f2981 */ /* 0x0000a2000c1e1920 */
[----:B------:R-:W-:Y:S01]  /*2ba0*/  IMAD.WIDE.U32 R4, R169, R166, R8 ;  /* 0x000000a6a9047225 */ /* 0x000fe200078e0008 */
[----:B------:R-:W-:Y:S01]  /*2bb0*/  ISETP.GT.AND P0, PT, R3, 0x1, PT ;  /* 0x000000010300780c */ /* 0x000fe20003f04270 */
[----:B------:R-:W-:Y:S02]  /*2bc0*/  BSSY B1, `(.L_x_30) ;  /* 0x0000013000017945 */ /* 0x000fe40003800000 */
[----:B------:R-:W-:Y:S02]  /*2bd0*/  IMAD.IADD R5, R163, 0x1, R5 ;  /* 0x00000001a3057824 */ /* 0x000fe400078e0205 */
[----:B------:R-:W-:Y:S02]  /*2be0*/  IMAD.SHL.U32 R158, R166, 0x8, RZ ;  /* 0x00000008a69e7824 */ /* 0x000fe400078e00ff */
[----:B------:R-:W-:Y:S01]  /*2bf0*/  IMAD.WIDE.U32 R156, R23, R14, R4 ;  /* 0x0000000e179c7225 */ /* 0x000fe200078e0004 */
[----:B------:R-:W-:-:S03]  /*2c00*/  LEA R4, P3, R162, UR4, 0x2 ;  /* 0x00000004a2047c11 */ /* 0x000fc6000f8610ff */
[----:B0-----:R-:W-:Y:S01]  /*2c10*/  IMAD.IADD R7, R161, 0x1, R157 ;  /* 0x00000001a1077824 */ /* 0x001fe200078e029d */
[----:B------:R-:W-:Y:S02]  /*2c20*/  LEA.HI.X R5, R162, UR5, R171, 0x2, P3 ;  /* 0x00000005a2057c11 */ /* 0x000fe400098f14ab */
[----:B------:R-:W-:Y:S02]  /*2c30*/  ISETP.GT.AND P3, PT, R0, RZ, P0 ;  /* 0x000000ff0000720c */ /* 0x000fe40000764270 */
[----:B------:R-:W-:-:S04]  /*2c40*/  LEA R6, P4, R156, R12, 0x2 ;  /* 0x0000000c9c067211 */ /* 0x000fc800078810ff */
[----:B------:R-:W-:Y:S02]  /*2c50*/  LEA.HI.X R7, R156, R13, R7, 0x2, P4 ;  /* 0x0000000d9c077211 */ /* 0x000fe400020f1407 */
[----:B--2---:R-:W-:-:S05]  /*2c60*/  LOP3.LUT R152, R15, 0xffffe000, RZ, 0xc0, !PT ;  /* 0xffffe0000f987812 */ /* 0x004fca00078ec0ff */
[----:B------:R-:W-:-:S04]  /*2c70*/  FMUL R159, R152, R155 ;  /* 0x0000009b989f7220 */ /* 0x000fc80000400000 */
[----:B------:R-:W-:Y:S01]  /*2c80*/  FFMA R173, R24, R154, R159 ;  /* 0x0000009a18ad7223 */ /* 0x000fe2000000009f */
[----:B------:R-:W-:-:S04]  /*2c90*/  SHF.L.U64.HI R159, R166, 0x3, R167 ;  /* 0x00000003a69f7819 */ /* 0x000fc800000102a7 */
[----:B------:R-:W-:Y:S01]  /*2ca0*/  F2FP.TF32.F32.PACK_B R173, R173 ;  /* 0x000000adffad723e */ /* 0x000fe200024050ff */
[----:B------:R-:W-:-:S04]  /*2cb0*/  IMAD.WIDE.U32 R158, R169, R166, R158 ;  /* 0x000000a6a99e7225 */ /* 0x000fc800078e009e */
[----:B------:R0:W-:Y:S01]  /*2cc0*/  @P2 STG.E desc[UR36][R4.64], R173 ;  /* 0x000000ad04002986 */ /* 0x0001e2000c101924 */
[----:B------:R-:W-:Y:S05]  /*2cd0*/  @!P3 BRA `(.L_x_31) ;  /* 0x000000000004b947 */ /* 0x000fea0003800000 */
[----:B------:R1:W5:Y:S02]  /*2ce0*/  LDG.E.LTC128B R15, desc[UR36][R6.64+0x4] ;  /* 0x00000424060f7981 */ /* 0x000364000c1e1920 */
.L_x_31:
[----:B------:R-:W-:Y:S05]  /*2cf0*/  BSYNC B1 ;  /* 0x0000000000017941 */ /* 0x000fea0003800000 */
.L_x_30:
[----:B-----5:R-:W-:Y:S01]  /*2d00*/  LOP3.LUT R20, R15, 0xffffe000, RZ, 0xc0, !PT ;  /* 0xffffe0000f147812 */ /* 0x020fe200078ec0ff */
[----:B------:R-:W-:Y:S01]  /*2d10*/  IMAD.IADD R163, R163, 0x1, R159 ;  /* 0x00000001a3a37824 */ /* 0x000fe200078e029f */
[----:B------:R-:W-:Y:S01]  /*2d20*/  IADD3 R164, P2, R164, R158, RZ ;  /* 0x0000009ea4a47210 */ /* 0x000fe20007f5e0ff */
[----:B------:R-:W-:Y:S01]  /*2d30*/  IMAD.MOV.U32 R152, RZ, RZ, R15 ;  /* 0x000000ffff987224 */ /* 0x000fe200078e000f */
[----:B------:R-:W-:Y:S01]  /*2d40*/  ISETP.GT.AND P1, PT, R0, 0x8, P1 ;  /* 0x000000080000780c */ /* 0x000fe20000f24270 */
[----:B------:R-:W-:Y:S02]  /*2d50*/  FMUL R20, R20, R155 ;  /* 0x0000009b14147220 */ /* 0x000fe40000400000 */
[----:B------:R-:W-:Y:S02]  /*2d60*/  IMAD.X R21, R163, 0x1, R21, P2 ;  /* 0x00000001a3157824 */ /* 0x000fe400010e0615 */
[----:B------:R-:W-:Y:S01]  /*2d70*/  FFMA R157, R25, R154, R20 ;  /* 0x0000009a199d7223 */ /* 0x000fe20000000014 */
[----:B------:R-:W-:-:S04]  /*2d80*/  LEA R20, P2, R164, R12, 0x2 ;  /* 0x0000000ca4147211 */ /* 0x000fc800078410ff */
[----:B------:R-:W-:Y:S02]  /*2d90*/  F2FP.TF32.F32.PACK_B R157, R157 ;  /* 0x0000009dff9d723e */ /* 0x000fe400024050ff */
[----:B------:R-:W-:-:S03]  /*2da0*/  LEA.HI.X R21, R164, R13, R21, 0x2, P2 ;  /* 0x0000000da4157211 */ /* 0x000fc600010f1415 */
[----:B------:R2:W-:Y:S04]  /*2db0*/  @P3 STG.E desc[UR36][R4.64+0x4], R157 ;  /* 0x0000049d04003986 */ /* 0x0005e8000c101924 */
[----:B------:R-:W3:Y:S01]  /*2dc0*/  @P1 LDG.E.LTC128B R152, desc[UR36][R20.64] ;  /* 0x0000002414981981 */ /* 0x000ee2000c1e1920 */
[----:B------:R-:W-:Y:S01]  /*2dd0*/  IADD3 R8, P2, R8, R158, RZ ;  /* 0x0000009e08087210 */ /* 0x000fe20007f5e0ff */
[----:B------:R-:W-:Y:S01]  /*2de0*/  BSSY B1, `(.L_x_32) ;  /* 0x0000011000017945 */ /* 0x000fe20003800000 */
[----:B------:R-:W-:Y:S02]  /*2df0*/  SHF.L.U64.HI R11, R10, 0x5, R11 ;  /* 0x000000050a0b7819 */ /* 0x000fe4000001020b */
[----:B------:R-:W-:Y:S01]  /*2e00*/  ISETP.GT.AND P0, PT, R0, 0x8, P0 ;  /* 0x000000080000780c */ /* 0x000fe20000704270 */
[----:B------:R-:W-:Y:S01]  /*2e10*/  IMAD.X R9, R9, 0x1, R163, P2 ;  /* 0x0000000109097824 */ /* 0x000fe200010e06a3 */
[----:B------:R-:W-:Y:S01]  /*2e20*/  LEA R10, P2, R10, R4, 0x5 ;  /* 0x000000040a0a7211 */ /* 0x000fe200078428ff */
[----:B------:R-:W-:-:S04]  /*2e30*/  IMAD.WIDE.U32 R14, R23, R14, R8 ;  /* 0x0000000e170e7225 */ /* 0x000fc800078e0008 */
[----:B------:R-:W-:Y:S01]  /*2e40*/  IMAD.X R11, R11, 0x1, R5, P2 ;  /* 0x000000010b0b7824 */ /* 0x000fe200010e0605 */
[----:B------:R-:W-:Y:S01]  /*2e50*/  LEA R8, P3, R14, R12, 0x2 ;  /* 0x0000000c0e087211 */ /* 0x000fe200078610ff */
[----:B------:R-:W-:-:S05]  /*2e60*/  IMAD.IADD R9, R161, 0x1, R15 ;  /* 0x00000001a1097824 */ /* 0x000fca00078e020f */
[----:B------:R-:W-:Y:S02]  /*2e70*/  LEA.HI.X R9, R14, R13, R9, 0x2, P3 ;  /* 0x0000000d0e097211 */ /* 0x000fe400018f1409 */
[----:B---3--:R-:W-:-:S05]  /*2e80*/  LOP3.LUT R24, R152, 0xffffe000, RZ, 0xc0, !PT ;  /* 0xffffe00098187812 */ /* 0x008fca00078ec0ff */
[----:B------:R-:W-:-:S04]  /*2e90*/  FMUL R25, R24, R155 ;  /* 0x0000009b18197220 */ /* 0x000fc80000400000 */
[----:B------:R-:W-:-:S05]  /*2ea0*/  FFMA R25, R26, R154, R25 ;  /* 0x0000009a1a197223 */ /* 0x000fca0000000019 */
[----:B------:R-:W-:-:S05]  /*2eb0*/  F2FP.TF32.F32.PACK_B R25, R25 ;  /* 0x00000019ff19723e */ /* 0x000fca00024050ff */
[----:B------:R2:W-:Y:S01]  /*2ec0*/  @P1 STG.E desc[UR36][R10.64], R25 ;  /* 0x000000190a001986 */ /* 0x0005e2000c101924 */
[----:B------:R-:W-:Y:S05]  /*2ed0*/  @!P0 BRA `(.L_x_33) ;  /* 0x0000000000048947 */ /* 0x000fea0003800000 */
[----:B------:R3:W5:Y:S02]  /*2ee0*/  LDG.E.LTC128B R152, desc[UR36][R8.64+0x4] ;  /* 0x0000042408987981 */ /* 0x000764000c1e1920 */
.L_x_33:
[----:B------:R-:W-:Y:S05]  /*2ef0*/  BSYNC B1 ;  /* 0x0000000000017941 */ /* 0x000fea0003800000 */
.L_x_32:
[----:B-----5:R-:W-:Y:S01]  /*2f00*/  LOP3.LUT R12, R152, 0xffffe000, RZ, 0xc0, !PT ;  /* 0xffffe000980c7812 */ /* 0x020fe200078ec0ff */
[----:B------:R-:W-:Y:S01]  /*2f10*/  BSSY B1, `(.L_x_34) ;  /* 0x0000009000017945 */ /* 0x000fe20003800000 */
[----:B------:R-:W-:-:S03]  /*2f20*/  ISETP.GT.AND P1, PT, R3, 0x8, PT ;  /* 0x000000080300780c */ /* 0x000fc60003f24270 */
[----:B------:R-:W-:Y:S01]  /*2f30*/  FMUL R12, R12, R155 ;  /* 0x0000009b0c0c7220 */ /* 0x000fe20000400000 */
[----:B------:R-:W-:-:S03]  /*2f40*/  ISETP.GT.AND P2, PT, R0, RZ, P1 ;  /* 0x000000ff0000720c */ /* 0x000fc60000f44270 */
[----:B------:R-:W-:-:S05]  /*2f50*/  FFMA R27, R27, R154, R12 ;  /* 0x0000009a1b1b7223 */ /* 0x000fca000000000c */
[----:B------:R-:W-:-:S05]  /*2f60*/  F2FP.TF32.F32.PACK_B R27, R27 ;  /* 0x0000001bff1b723e */ /* 0x000fca00024050ff */
[----:B------:R4:W-:Y:S01]  /*2f70*/  @P0 STG.E desc[UR36][R10.64+0x4], R27 ;  /* 0x0000041b0a000986 */ /* 0x0009e2000c101924 */
[----:B------:R-:W-:Y:S05]  /*2f80*/  @!P2 BRA `(.L_x_35) ;  /* 0x000000000004a947 */ /* 0x000fea0003800000 */
[----:B------:R0:W5:Y:S02]  /*2f90*/  LDG.E.LTC128B R152, desc[UR36][R6.64+0x20] ;  /* 0x0000202406987981 */ /* 0x000164000c1e1920 */
.L_x_35:
[----:B------:R-:W-:Y:S05]  /*2fa0*/  BSYNC B1 ;  /* 0x0000000000017941 */ /* 0x000fea0003800000 */
.L_x_34:
        /* <DEDUP_REMOVED lines=10> */
.L_x_37:
[----:B------:R-:W-:Y:S05]  /*3050*/  BSYNC B1 ;  /* 0x0000000000017941 */ /* 0x000fea0003800000 */
.L_x_36:
[----:B-----5:R-:W-:Y:S01]  /*3060*/  LOP3.LUT R12, R152, 0xffffe000, RZ, 0xc0, !PT ;  /* 0xffffe000980c7812 */ /* 0x020fe200078ec0ff */
[----:B------:R-:W-:Y:S01]  /*3070*/  BSSY B1, `(.L_x_38) ;  /* 0x0000008000017945 */ /* 0x000fe20003800000 */
[----:B------:R-:W-:-:S03]  /*3080*/  ISETP.GT.AND P1, PT, R0, 0x8, P1 ;  /* 0x000000080000780c */ /* 0x000fc60000f24270 */
[----:B------:R-:W-:-:S04]  /*3090*/  FMUL R12, R12, R155 ;  /* 0x0000009b0c0c7220 */ /* 0x000fc80000400000 */
[----:B------:R-:W-:-:S05]  /*30a0*/  FFMA R29, R29, R154, R12 ;  /* 0x0000009a1d1d7223 */ /* 0x000fca000000000c */
[----:B------:R-:W-:-:S05]  /*30b0*/  F2FP.TF32.F32.PACK_B R29, R29 ;  /* 0x0000001dff1d723e */ /* 0x000fca00024050ff */
[----:B------:R0:W-:Y:S01]  /*30c0*/  @P3 STG.E desc[UR36][R4.64+0x24], R29 ;  /* 0x0000241d04003986 */ /* 0x0001e2000c101924 */
[----:B------:R-:W-:Y:S05]  /*30d0*/  @!P1 BRA `(.L_x_39) ;  /* 0x0000000000049947 */ /* 0x000fea0003800000 */
[----:B------:R0:W5:Y:S02]  /*30e0*/  LDG.E.LTC128B R152, desc[UR36][R8.64+0x20] ;  /* 0x0000202408987981 */ /* 0x000164000c1e1920 */
.L_x_39:
[----:B------:R-:W-:Y:S05]  /*30f0*/  BSYNC B1 ;  /* 0x0000000000017941 */ /* 0x000fea0003800000 */
.L_x_38:
[----:B-----5:R-:W-:Y:S01]  /*3100*/  LOP3.LUT R12, R152, 0xffffe000, RZ, 0xc0, !PT ;  /* 0xffffe000980c7812 */ /* 0x020fe200078ec0ff */
[----:B------:R-:W-:Y:S01]  /*3110*/  BSSY B1, `(.L_x_40) ;  /* 0x0000008000017945 */ /* 0x000fe20003800000 */
[----:B------:R-:W-:-:S03]  /*3120*/  ISETP.GT.AND P0, PT, R0, 0x8, P0 ;  /* 0x000000080000780c */ /* 0x000fc60000704270 */
[----:B0-----:R-:W-:-:S04]  /*3130*/  FMUL R13, R12, R155 ;  /* 0x0000009b0c0d7220 */ /* 0x001fc80000400000 */
[----:B------:R-:W-:-:S05]  /*3140*/  FFMA R13, R30, R154, R13 ;  /* 0x0000009a1e0d7223 */ /* 0x000fca000000000d */
[----:B------:R-:W-:-:S05]  /*3150*/  F2FP.TF32.F32.PACK_B R13, R13 ;  /* 0x0000000dff0d723e */ /* 0x000fca00024050ff */
[----:B------:R0:W-:Y:S01]  /*3160*/  @P1 STG.E desc[UR36][R10.64+0x20], R13 ;  /* 0x0000200d0a001986 */ /* 0x0001e2000c101924 */
[----:B------:R-:W-:Y:S05]  /*3170*/  @!P0 BRA `(.L_x_41) ;  /* 0x0000000000048947 */ /* 0x000fea0003800000 */
[----:B------:R0:W5:Y:S02]  /*3180*/  LDG.E.LTC128B R152, desc[UR36][R8.64+0x24] ;  /* 0x0000242408987981 */ /* 0x000164000c1e1920 */
.L_x_41:
[----:B------:R-:W-:Y:S05]  /*3190*/  BSYNC B1 ;  /* 0x0000000000017941 */ /* 0x000fea0003800000 */
.L_x_40:
        /* <DEDUP_REMOVED lines=10> */
.L_x_43:
[----:B------:R-:W-:Y:S05]  /*3240*/  BSYNC B1 ;  /* 0x0000000000017941 */ /* 0x000fea0003800000 */
.L_x_42:
[----:B-----5:R-:W-:Y:S01]  /*3250*/  LOP3.LUT R12, R152, 0xffffe000, RZ, 0xc0, !PT ;  /* 0xffffe000980c7812 */ /* 0x020fe200078ec0ff */
[----:B------:R-:W-:Y:S01]  /*3260*/  BSSY B1, `(.L_x_44) ;  /* 0x0000009000017945 */ /* 0x000fe20003800000 */
[----:B------:R-:W-:-:S03]  /*3270*/  ISETP.GT.AND P0, PT, R3, 0x11, PT ;  /* 0x000000110300780c */ /* 0x000fc60003f04270 */
[----:B0-----:R-:W-:Y:S01]  /*3280*/  FMUL R13, R12, R155 ;  /* 0x0000009b0c0d7220 */ /* 0x001fe20000400000 */
[----:B------:R-:W-:-:S03]  /*3290*/  ISETP.GT.AND P3, PT, R0, RZ, P0 ;  /* 0x000000ff0000720c */ /* 0x000fc60000764270 */
[----:B------:R-:W-:-:S05]  /*32a0*/  FFMA R13, R32, R154, R13 ;  /* 0x0000009a200d7223 */ /* 0x000fca000000000d */
[----:B------:R-:W-:-:S05]  /*32b0*/  F2FP.TF32.F32.PACK_B R13, R13 ;  /* 0x0000000dff0d723e */ /* 0x000fca00024050ff */
[----:B------:R0:W-:Y:S01]  /*32c0*/  @P2 STG.E desc[UR36][R4.64+0x40], R13 ;  /* 0x0000400d04002986 */ /* 0x0001e2000c101924 */
[----:B------:R-:W-:Y:S05]  /*32d0*/  @!P3 BRA `(.L_x_45) ;  /* 0x000000000004b947 */ /* 0x000fea0003800000 */
[----:B------:R0:W5:Y:S02]  /*32e0*/  LDG.E.LTC128B R152, desc[UR36][R6.64+0x44] ;  /* 0x0000442406987981 */ /* 0x000164000c1e1920 */
.L_x_45:
[----:B------:R-:W-:Y:S05]  /*32f0*/  BSYNC B1 ;  /* 0x0000000000017941 */ /* 0x000fea0003800000 */
.L_x_44:
        /* <DEDUP_REMOVED lines=9> */
.L_x_47:
[----:B------:R-:W-:Y:S05]  /*3390*/  BSYNC B1 ;  /* 0x0000000000017941 */ /* 0x000fea0003800000 */
.L_x_46:
        /* <DEDUP_REMOVED lines=9> */
.L_x_49:
[----:B------:R-:W-:Y:S05]  /*3430*/  BSYNC B1 ;  /* 0x0000000000017941 */ /* 0x000fea0003800000 */
.L_x_48:
        /* <DEDUP_REMOVED lines=10> */
.L_x_51:
[----:B------:R-:W-:Y:S05]  /*34e0*/  BSYNC B1 ;  /* 0x0000000000017941 */ /* 0x000fea0003800000 */
.L_x_50:
        /* <DEDUP_REMOVED lines=10> */
.L_x_53:
[----:B------:R-:W-:Y:S05]  /*3590*/  BSYNC B1 ;  /* 0x0000000000017941 */ /* 0x000fea0003800000 */
.L_x_52:
        /* <DEDUP_REMOVED lines=9> */
.L_x_55:
[----:B------:R-:W-:Y:S05]  /*3630*/  BSYNC B1 ;  /* 0x0000000000017941 */ /* 0x000fea0003800000 */
.L_x_54:
        /* <DEDUP_REMOVED lines=9> */
.L_x_57:
[----:B------:R-:W-:Y:S05]  /*36d0*/  BSYNC B1 ;  /* 0x0000000000017941 */ /* 0x000fea0003800000 */
.L_x_56:
        /* <DEDUP_REMOVED lines=10> */
.L_x_59:
[----:B------:R-:W-:Y:S05]  /*3780*/  BSYNC B1 ;  /* 0x0000000000017941 */ /* 0x000fea0003800000 */
.L_x_58:
        /* <DEDUP_REMOVED lines=10> */
.L_x_61:
[----:B------:R-:W-:Y:S05]  /*3830*/  BSYNC B1 ;  /* 0x0000000000017941 */ /* 0x000fea0003800000 */
.L_x_60:
        /* <DEDUP_REMOVED lines=9> */
.L_x_63:
[----:B------:R-:W-:Y:S05]  /*38d0*/  BSYNC B1 ;  /* 0x0000000000017941 */ /* 0x000fea0003800000 */
.L_x_62:
        /* <DEDUP_REMOVED lines=9> */
.L_x_65:
[----:B------:R-:W-:Y:S05]  /*3970*/  BSYNC B1 ;  /* 0x0000000000017941 */ /* 0x000fea0003800000 */
.L_x_64:
        /* <DEDUP_REMOVED lines=10> */
.L_x_67:
[----:B------:R-:W-:Y:S05]  /*3a20*/  BSYNC B1 ;  /* 0x0000000000017941 */ /* 0x000fea0003800000 */
.L_x_66:
        /* <DEDUP_REMOVED lines=10> */
.L_x_69:
[----:B------:R-:W-:Y:S05]  /*3ad0*/  BSYNC B1 ;  /* 0x0000000000017941 */ /* 0x000fea0003800000 */
.L_x_68:
        /* <DEDUP_REMOVED lines=9> */
.L_x_71:
[----:B------:R-:W-:Y:S05]  /*3b70*/  BSYNC B1 ;  /* 0x0000000000017941 */ /* 0x000fea0003800000 */
.L_x_70:
        /* <DEDUP_REMOVED lines=9> */
.L_x_73:
[----:B------:R-:W-:Y:S05]  /*3c10*/  BSYNC B1 ;  /* 0x0000000000017941 */ /* 0x000fea0003800000 */
.L_x_72:
        /* <DEDUP_REMOVED lines=10> */
.L_x_75:
[----:B------:R-:W-:Y:S05]  /*3cc0*/  BSYNC B1 ;  /* 0x0000000000017941 */ /* 0x000fea0003800000 */
.L_x_74:
        /* <DEDUP_REMOVED lines=10> */
.L_x_77:
[----:B------:R-:W-:Y:S05]  /*3d70*/  BSYNC B1 ;  /* 0x0000000000017941 */ /* 0x000fea0003800000 */
.L_x_76:
        /* <DEDUP_REMOVED lines=9> */
.L_x_79:
[----:B------:R-:W-:Y:S05]  /*3e10*/  BSYNC B1 ;  /* 0x0000000000017941 */ /* 0x000fea0003800000 */
.L_x_78:
        /* <DEDUP_REMOVED lines=9> */
.L_x_81:
[----:B------:R-:W-:Y:S05]  /*3eb0*/  BSYNC B1 ;  /* 0x0000000000017941 */ /* 0x000fea0003800000 */
.L_x_80:
        /* <DEDUP_REMOVED lines=10> */
.L_x_83:
[----:B------:R-:W-:Y:S05]  /*3f60*/  BSYNC B1 ;  /* 0x0000000000017941 */ /* 0x000fea0003800000 */
.L_x_82:
        /* <DEDUP_REMOVED lines=10> */
.L_x_85:
[----:B------:R-:W-:Y:S05]  /*4010*/  BSYNC B1 ;  /* 0x0000000000017941 */ /* 0x000fea0003800000 */
.L_x_84:
        /* <DEDUP_REMOVED lines=9> */
.L_x_87:
[----:B------:R-:W-:Y:S05]  /*40b0*/  BSYNC B1 ;  /* 0x0000000000017941 */ /* 0x000fea0003800000 */
.L_x_86:
        /* <DEDUP_REMOVED lines=9> */
.L_x_89:
[----:B------:R-:W-:Y:S05]  /*4150*/  BSYNC B1 ;  /* 0x0000000000017941 */ /* 0x000fea0003800000 */
.L_x_88:
        /* <DEDUP_REMOVED lines=10> */
.L_x_91:
[----:B------:R-:W-:Y:S05]  /*4200*/  BSYNC B1 ;  /* 0x0000000000017941 */ /* 0x000fea0003800000 */
.L_x_90:
        /* <DEDUP_REMOVED lines=10> */
.L_x_93:
[----:B------:R-:W-:Y:S05]  /*42b0*/  BSYNC B1 ;  /* 0x0000000000017941 */ /* 0x000fea0003800000 */
.L_x_92:
        /* <DEDUP_REMOVED lines=9> */
.L_x_95:
[----:B------:R-:W-:Y:S05]  /*4350*/  BSYNC B1 ;  /* 0x0000000000017941 */ /* 0x000fea0003800000 */
.L_x_94:
        /* <DEDUP_REMOVED lines=9> */
.L_x_97:
[----:B------:R-:W-:Y:S05]  /*43f0*/  BSYNC B1 ;  /* 0x0000000000017941 */ /* 0x000fea0003800000 */
.L_x_96:
        /* <DEDUP_REMOVED lines=10> */
.L_x_99:
[----:B------:R-:W-:Y:S05]  /*44a0*/  BSYNC B1 ;  /* 0x0000000000017941 */ /* 0x000fea0003800000 */
.L_x_98:
        /* <DEDUP_REMOVED lines=10> */
.L_x_101:
[----:B------:R-:W-:Y:S05]  /*4550*/  BSYNC B1 ;  /* 0x0000000000017941 */ /* 0x000fea0003800000 */
.L_x_100:
        /* <DEDUP_REMOVED lines=9> */
.L_x_103:
[----:B------:R-:W-:Y:S05]  /*45f0*/  BSYNC B1 ;  /* 0x0000000000017941 */ /* 0x000fea0003800000 */
.L_x_102:
        /* <DEDUP_REMOVED lines=9> */
.L_x_105:
[----:B------:R-:W-:Y:S05]  /*4690*/  BSYNC B1 ;  /* 0x0000000000017941 */ /* 0x000fea0003800000 */
.L_x_104:
        /* <DEDUP_REMOVED lines=10> */
.L_x_107:
[----:B------:R-:W-:Y:S05]  /*4740*/  BSYNC B1 ;  /* 0x0000000000017941 */ /* 0x000fea0003800000 */
.L_x_106:
        /* <DEDUP_REMOVED lines=10> */
.L_x_109:
[----:B------:R-:W-:Y:S05]  /*47f0*/  BSYNC B1 ;  /* 0x0000000000017941 */ /* 0x000fea0003800000 */
.L_x_108:
        /* <DEDUP_REMOVED lines=9> */
.L_x_111:
[----:B------:R-:W-:Y:S05]  /*4890*/  BSYNC B1 ;  /* 0x0000000000017941 */ /* 0x000fea0003800000 */
.L_x_110:
        /* <DEDUP_REMOVED lines=9> */
.L_x_113:
[----:B------:R-:W-:Y:S05]  /*4930*/  BSYNC B1 ;  /* 0x0000000000017941 */ /* 0x000fea0003800000 */
.L_x_112:
        /* <DEDUP_REMOVED lines=10> */
.L_x_115:
[----:B------:R-:W-:Y:S05]  /*49e0*/  BSYNC B1 ;  /* 0x0000000000017941 */ /* 0x000fea0003800000 */
.L_x_114:
        /* <DEDUP_REMOVED lines=10> */
.L_x_117:
[----:B------:R-:W-:Y:S05]  /*4a90*/  BSYNC B1 ;  /* 0x0000000000017941 */ /* 0x000fea0003800000 */
.L_x_116:
        /* <DEDUP_REMOVED lines=9> */
.L_x_119:
[----:B------:R-:W-:Y:S05]  /*4b30*/  BSYNC B1 ;  /* 0x0000000000017941 */ /* 0x000fea0003800000 */
.L_x_118:
        /* <DEDUP_REMOVED lines=9> */
.L_x_121:
[----:B------:R-:W-:Y:S05]  /*4bd0*/  BSYNC B1 ;  /* 0x0000000000017941 */ /* 0x000fea0003800000 */
.L_x_120:
        /* <DEDUP_REMOVED lines=10> */
.L_x_123:
[----:B------:R-:W-:Y:S05]  /*4c80*/  BSYNC B1 ;  /* 0x0000000000017941 */ /* 0x000fea0003800000 */
.L_x_122:
        /* <DEDUP_REMOVED lines=10> */
.L_x_125:
[----:B------:R-:W-:Y:S05]  /*4d30*/  BSYNC B1 ;  /* 0x0000000000017941 */ /* 0x000fea0003800000 */
.L_x_124:
        /* <DEDUP_REMOVED lines=9> */
.L_x_127:
[----:B------:R-:W-:Y:S05]  /*4dd0*/  BSYNC B1 ;  /* 0x0000000000017941 */ /* 0x000fea0003800000 */
.L_x_126:
        /* <DEDUP_REMOVED lines=9> */
.L_x_129:
[----:B------:R-:W-:Y:S05]  /*4e70*/  BSYNC B1 ;  /* 0x0000000000017941 */ /* 0x000fea0003800000 */
.L_x_128:
        /* <DEDUP_REMOVED lines=10> */
.L_x_131:
[----:B------:R-:W-:Y:S05]  /*4f20*/  BSYNC B1 ;  /* 0x0000000000017941 */ /* 0x000fea0003800000 */
.L_x_130:
        /* <DEDUP_REMOVED lines=10> */
.L_x_133:
[----:B------:R-:W-:Y:S05]  /*4fd0*/  BSYNC B1 ;  /* 0x0000000000017941 */ /* 0x000fea0003800000 */
.L_x_132:
        /* <DEDUP_REMOVED lines=9> */
.L_x_135:
[----:B------:R-:W-:Y:S05]  /*5070*/  BSYNC B1 ;  /* 0x0000000000017941 */ /* 0x000fea0003800000 */
.L_x_134:
        /* <DEDUP_REMOVED lines=9> */
.L_x_137:
[----:B------:R-:W-:Y:S05]  /*5110*/  BSYNC B1 ;  /* 0x0000000000017941 */ /* 0x000fea0003800000 */
.L_x_136:
        /* <DEDUP_REMOVED lines=10> */
.L_x_139:
[----:B------:R-:W-:Y:S05]  /*51c0*/  BSYNC B1 ;  /* 0x0000000000017941 */ /* 0x000fea0003800000 */
.L_x_138:
        /* <DEDUP_REMOVED lines=10> */
.L_x_141:
[----:B------:R-:W-:Y:S05]  /*5270*/  BSYNC B1 ;  /* 0x0000000000017941 */ /* 0x000fea0003800000 */
.L_x_140:
        /* <DEDUP_REMOVED lines=9> */
.L_x_143:
[----:B------:R-:W-:Y:S05]  /*5310*/  BSYNC B1 ;  /* 0x0000000000017941 */ /* 0x000fea0003800000 */
.L_x_142:
        /* <DEDUP_REMOVED lines=9> */
.L_x_145:
[----:B------:R-:W-:Y:S05]  /*53b0*/  BSYNC B1 ;  /* 0x0000000000017941 */ /* 0x000fea0003800000 */
.L_x_144:
        /* <DEDUP_REMOVED lines=10> */
.L_x_147:
[----:B------:R-:W-:Y:S05]  /*5460*/  BSYNC B1 ;  /* 0x0000000000017941 */ /* 0x000fea0003800000 */
.L_x_146:
        /* <DEDUP_REMOVED lines=10> */
.L_x_149:
[----:B------:R-:W-:Y:S05]  /*5510*/  BSYNC B1 ;  /* 0x0000000000017941 */ /* 0x000fea0003800000 */
.L_x_148:
        /* <DEDUP_REMOVED lines=9> */
.L_x_151:
[----:B------:R-:W-:Y:S05]  /*55b0*/  BSYNC B1 ;  /* 0x0000000000017941 */ /* 0x000fea0003800000 */
.L_x_150:
        /* <DEDUP_REMOVED lines=9> */
.L_x_153:
[----:B------:R-:W-:Y:S05]  /*5650*/  BSYNC B1 ;  /* 0x0000000000017941 */ /* 0x000fea0003800000 */
.L_x_152:
        /* <DEDUP_REMOVED lines=10> */
.L_x_155:
[----:B------:R-:W-:Y:S05]  /*5700*/  BSYNC B1 ;  /* 0x0000000000017941 */ /* 0x000fea0003800000 */
.L_x_154:
        /* <DEDUP_REMOVED lines=10> */
.L_x_157:
[----:B------:R-:W-:Y:S05]  /*57b0*/  BSYNC B1 ;  /* 0x0000000000017941 */ /* 0x000fea0003800000 */
.L_x_156:
        /* <DEDUP_REMOVED lines=9> */
.L_x_159:
[----:B------:R-:W-:Y:S05]  /*5850*/  BSYNC B1 ;  /* 0x0000000000017941 */ /* 0x000fea0003800000 */
.L_x_158:
        /* <DEDUP_REMOVED lines=9> */
.L_x_161:
[----:B------:R-:W-:Y:S05]  /*58f0*/  BSYNC B1 ;  /* 0x0000000000017941 */ /* 0x000fea0003800000 */
.L_x_160:
        /* <DEDUP_REMOVED lines=10> */
.L_x_163:
[----:B------:R-:W-:Y:S05]  /*59a0*/  BSYNC B1 ;  /* 0x0000000000017941 */ /* 0x000fea0003800000 */
.L_x_162:
        /* <DEDUP_REMOVED lines=10> */
.L_x_165:
[----:B------:R-:W-:Y:S05]  /*5a50*/  BSYNC B1 ;  /* 0x0000000000017941 */ /* 0x000fea0003800000 */
.L_x_164:
        /* <DEDUP_REMOVED lines=9> */
.L_x_167:
[----:B------:R-:W-:Y:S05]  /*5af0*/  BSYNC B1 ;  /* 0x0000000000017941 */ /* 0x000fea0003800000 */
.L_x_166:
        /* <DEDUP_REMOVED lines=9> */
.L_x_169:
[----:B------:R-:W-:Y:S05]  /*5b90*/  BSYNC B1 ;  /* 0x0000000000017941 */ /* 0x000fea0003800000 */
.L_x_168:
        /* <DEDUP_REMOVED lines=10> */
.L_x_171:
[----:B------:R-:W-:Y:S05]  /*5c40*/  BSYNC B1 ;  /* 0x0000000000017941 */ /* 0x000fea0003800000 */
.L_x_170:
        /* <DEDUP_REMOVED lines=10> */
.L_x_173:
[----:B------:R-:W-:Y:S05]  /*5cf0*/  BSYNC B1 ;  /* 0x0000000000017941 */ /* 0x000fea0003800000 */
.L_x_172:
        /* <DEDUP_REMOVED lines=9> */
.L_x_175:
[----:B------:R-:W-:Y:S05]  /*5d90*/  BSYNC B1 ;  /* 0x0000000000017941 */ /* 0x000fea0003800000 */
.L_x_174:
        /* <DEDUP_REMOVED lines=9> */
.L_x_177:
[----:B------:R-:W-:Y:S05]  /*5e30*/  BSYNC B1 ;  /* 0x0000000000017941 */ /* 0x000fea0003800000 */
.L_x_176:
        /* <DEDUP_REMOVED lines=10> */
.L_x_179:
[----:B------:R-:W-:Y:S05]  /*5ee0*/  BSYNC B1 ;  /* 0x0000000000017941 */ /* 0x000fea0003800000 */
.L_x_178:
        /* <DEDUP_REMOVED lines=10> */
.L_x_181:
[----:B------:R-:W-:Y:S05]  /*5f90*/  BSYNC B1 ;  /* 0x0000000000017941 */ /* 0x000fea0003800000 */
.L_x_180:
        /* <DEDUP_REMOVED lines=9> */
.L_x_183:
[----:B------:R-:W-:Y:S05]  /*6030*/  BSYNC B1 ;  /* 0x0000000000017941 */ /* 0x000fea0003800000 */
.L_x_182:
        /* <DEDUP_REMOVED lines=9> */
.L_x_185:
[----:B------:R-:W-:Y:S05]  /*60d0*/  BSYNC B1 ;  /* 0x0000000000017941 */ /* 0x000fea0003800000 */
.L_x_184:
        /* <DEDUP_REMOVED lines=10> */
.L_x_187:
[----:B------:R-:W-:Y:S05]  /*6180*/  BSYNC B1 ;  /* 0x0000000000017941 */ /* 0x000fea0003800000 */
.L_x_186:
        /* <DEDUP_REMOVED lines=10> */
.L_x_189:
[----:B------:R-:W-:Y:S05]  /*6230*/  BSYNC B1 ;  /* 0x0000000000017941 */ /* 0x000fea0003800000 */
.L_x_188:
        /* <DEDUP_REMOVED lines=9> */
.L_x_191:
[----:B------:R-:W-:Y:S05]  /*62d0*/  BSYNC B1 ;  /* 0x0000000000017941 */ /* 0x000fea0003800000 */
.L_x_190:
        /* <DEDUP_REMOVED lines=9> */
.L_x_193:
[----:B------:R-:W-:Y:S05]  /*6370*/  BSYNC B1 ;  /* 0x0000000000017941 */ /* 0x000fea0003800000 */
.L_x_192:
        /* <DEDUP_REMOVED lines=10> */
.L_x_195:
[----:B------:R-:W-:Y:S05]  /*6420*/  BSYNC B1 ;  /* 0x0000000000017941 */ /* 0x000fea0003800000 */
.L_x_194:
        /* <DEDUP_REMOVED lines=10> */
.L_x_197:
[----:B------:R-:W-:Y:S05]  /*64d0*/  BSYNC B1 ;  /* 0x0000000000017941 */ /* 0x000fea0003800000 */
.L_x_196:
        /* <DEDUP_REMOVED lines=9> */
.L_x_199:
[----:B------:R-:W-:Y:S05]  /*6570*/  BSYNC B1 ;  /* 0x0000000000017941 */ /* 0x000fea0003800000 */
.L_x_198:
        /* <DEDUP_REMOVED lines=9> */
.L_x_201:
[----:B------:R-:W-:Y:S05]  /*6610*/  BSYNC B1 ;  /* 0x0000000000017941 */ /* 0x000fea0003800000 */
.L_x_200:
        /* <DEDUP_REMOVED lines=10> */
.L_x_203:
[----:B------:R-:W-:Y:S05]  /*66c0*/  BSYNC B1 ;  /* 0x0000000000017941 */ /* 0x000fea0003800000 */
.L_x_202:
        /* <DEDUP_REMOVED lines=10> */
.L_x_205:
[----:B------:R-:W-:Y:S05]  /*6770*/  BSYNC B1 ;  /* 0x0000000000017941 */ /* 0x000fea0003800000 */
.L_x_204:
        /* <DEDUP_REMOVED lines=9> */
.L_x_207:
[----:B------:R-:W-:Y:S05]  /*6810*/  BSYNC B1 ;  /* 0x0000000000017941 */ /* 0x000fea0003800000 */
.L_x_206:
        /* <DEDUP_REMOVED lines=9> */
.L_x_209:
[----:B------:R-:W-:Y:S05]  /*68b0*/  BSYNC B1 ;  /* 0x0000000000017941 */ /* 0x000fea0003800000 */
.L_x_208:
        /* <DEDUP_REMOVED lines=10> */
.L_x_211:
[----:B------:R-:W-:Y:S05]  /*6960*/  BSYNC B1 ;  /* 0x0000000000017941 */ /* 0x000fea0003800000 */
.L_x_210:
        /* <DEDUP_REMOVED lines=10> */
.L_x_213:
[----:B------:R-:W-:Y:S05]  /*6a10*/  BSYNC B1 ;  /* 0x0000000000017941 */ /* 0x000fea0003800000 */
.L_x_212:
        /* <DEDUP_REMOVED lines=9> */
.L_x_215:
[----:B------:R-:W-:Y:S05]  /*6ab0*/  BSYNC B1 ;  /* 0x0000000000017941 */ /* 0x000fea0003800000 */
.L_x_214:
        /* <DEDUP_REMOVED lines=9> */
.L_x_217:
[----:B------:R-:W-:Y:S05]  /*6b50*/  BSYNC B1 ;  /* 0x0000000000017941 */ /* 0x000fea0003800000 */
.L_x_216:
        /* <DEDUP_REMOVED lines=10> */
.L_x_219:
[----:B------:R-:W-:Y:S05]  /*6c00*/  BSYNC B1 ;  /* 0x0000000000017941 */ /* 0x000fea0003800000 */
.L_x_218:
        /* <DEDUP_REMOVED lines=10> */
.L_x_221:
[----:B------:R-:W-:Y:S05]  /*6cb0*/  BSYNC B1 ;  /* 0x0000000000017941 */ /* 0x000fea0003800000 */
.L_x_220:
        /* <DEDUP_REMOVED lines=9> */
.L_x_223:
[----:B------:R-:W-:Y:S05]  /*6d50*/  BSYNC B1 ;  /* 0x0000000000017941 */ /* 0x000fea0003800000 */
.L_x_222:
        /* <DEDUP_REMOVED lines=9> */
.L_x_225:
[----:B------:R-:W-:Y:S05]  /*6df0*/  BSYNC B1 ;  /* 0x0000000000017941 */ /* 0x000fea0003800000 */
.L_x_224:
        /* <DEDUP_REMOVED lines=10> */
.L_x_227:
[----:B------:R-:W-:Y:S05]  /*6ea0*/  BSYNC B1 ;  /* 0x0000000000017941 */ /* 0x000fea0003800000 */
.L_x_226:
        /* <DEDUP_REMOVED lines=10> */
.L_x_229:
[----:B------:R-:W-:Y:S05]  /*6f50*/  BSYNC B1 ;  /* 0x0000000000017941 */ /* 0x000fea0003800000 */
.L_x_228:
        /* <DEDUP_REMOVED lines=9> */
.L_x_231:
[----:B------:R-:W-:Y:S05]  /*6ff0*/  BSYNC B1 ;  /* 0x0000000000017941 */ /* 0x000fea0003800000 */
.L_x_230:
        /* <DEDUP_REMOVED lines=9> */
.L_x_233:
[----:B------:R-:W-:Y:S05]  /*7090*/  BSYNC B1 ;  /* 0x0000000000017941 */ /* 0x000fea0003800000 */
.L_x_232:
        /* <DEDUP_REMOVED lines=10> */
.L_x_235:
[----:B------:R-:W-:Y:S05]  /*7140*/  BSYNC B1 ;  /* 0x0000000000017941 */ /* 0x000fea0003800000 */
.L_x_234:
        /* <DEDUP_REMOVED lines=10> */
.L_x_237:
[----:B------:R-:W-:Y:S05]  /*71f0*/  BSYNC B1 ;  /* 0x0000000000017941 */ /* 0x000fea0003800000 */
.L_x_236:
        /* <DEDUP_REMOVED lines=9> */
.L_x_239:
[----:B------:R-:W-:Y:S05]  /*7290*/  BSYNC B1 ;  /* 0x0000000000017941 */ /* 0x000fea0003800000 */
.L_x_238:
        /* <DEDUP_REMOVED lines=9> */
.L_x_241:
[----:B------:R-:W-:Y:S05]  /*7330*/  BSYNC B1 ;  /* 0x0000000000017941 */ /* 0x000fea0003800000 */
.L_x_240:
        /* <DEDUP_REMOVED lines=10> */
.L_x_243:
[----:B------:R-:W-:Y:S05]  /*73e0*/  BSYNC B1 ;  /* 0x0000000000017941 */ /* 0x000fea0003800000 */
.L_x_242:
        /* <DEDUP_REMOVED lines=10> */
.L_x_245:
[----:B------:R-:W-:Y:S05]  /*7490*/  BSYNC B1 ;  /* 0x0000000000017941 */ /* 0x000fea0003800000 */
.L_x_244:
        /* <DEDUP_REMOVED lines=9> */
.L_x_247:
[----:B------:R-:W-:Y:S05]  /*7530*/  BSYNC B1 ;  /* 0x0000000000017941 */ /* 0x000fea0003800000 */
.L_x_246:
        /* <DEDUP_REMOVED lines=9> */
.L_x_249:
[----:B------:R-:W-:Y:S05]  /*75d0*/  BSYNC B1 ;  /* 0x0000000000017941 */ /* 0x000fea0003800000 */
.L_x_248:
        /* <DEDUP_REMOVED lines=10> */
.L_x_251:
[----:B------:R-:W-:Y:S05]  /*7680*/  BSYNC B1 ;  /* 0x0000000000017941 */ /* 0x000fea0003800000 */
.L_x_250:
        /* <DEDUP_REMOVED lines=10> */
.L_x_253:
[----:B------:R-:W-:Y:S05]  /*7730*/  BSYNC B1 ;  /* 0x0000000000017941 */ /* 0x000fea0003800000 */
.L_x_252:
        /* <DEDUP_REMOVED lines=9> */
.L_x_255:
[----:B------:R-:W-:Y:S05]  /*77d0*/  BSYNC B1 ;  /* 0x0000000000017941 */ /* 0x000fea0003800000 */
.L_x_254:
        /* <DEDUP_REMOVED lines=9> */
.L_x_257:
[----:B------:R-:W-:Y:S05]  /*7870*/  BSYNC B1 ;  /* 0x0000000000017941 */ /* 0x000fea0003800000 */
.L_x_256:
        /* <DEDUP_REMOVED lines=10> */
.L_x_259:
[----:B------:R-:W-:Y:S05]  /*7920*/  BSYNC B1 ;  /* 0x0000000000017941 */ /* 0x000fea0003800000 */
.L_x_258:
        /* <DEDUP_REMOVED lines=10> */
.L_x_261:
[----:B------:R-:W-:Y:S05]  /*79d0*/  BSYNC B1 ;  /* 0x0000000000017941 */ /* 0x000fea0003800000 */
.L_x_260:
        /* <DEDUP_REMOVED lines=9> */
.L_x_263:
[----:B------:R-:W-:Y:S05]  /*7a70*/  BSYNC B1 ;  /* 0x0000000000017941 */ /* 0x000fea0003800000 */
.L_x_262:
        /* <DEDUP_REMOVED lines=9> */
.L_x_265:
[----:B------:R-:W-:Y:S05]  /*7b10*/  BSYNC B1 ;  /* 0x0000000000017941 */ /* 0x000fea0003800000 */
.L_x_264:
        /* <DEDUP_REMOVED lines=10> */
.L_x_267:
[----:B------:R-:W-:Y:S05]  /*7bc0*/  BSYNC B1 ;  /* 0x0000000000017941 */ /* 0x000fea0003800000 */
.L_x_266:
        /* <DEDUP_REMOVED lines=10> */
.L_x_269:
[----:B------:R-:W-:Y:S05]  /*7c70*/  BSYNC B1 ;  /* 0x0000000000017941 */ /* 0x000fea0003800000 */
.L_x_268:
        /* <DEDUP_REMOVED lines=9> */
.L_x_271:
[----:B------:R-:W-:Y:S05]  /*7d10*/  BSYNC B1 ;  /* 0x0000000000017941 */ /* 0x000fea0003800000 */
.L_x_270:
        /* <DEDUP_REMOVED lines=9> */
.L_x_273:
[----:B------:R-:W-:Y:S05]  /*7db0*/  BSYNC B1 ;  /* 0x0000000000017941 */ /* 0x000fea0003800000 */
.L_x_272:
        /* <DEDUP_REMOVED lines=10> */
.L_x_275:
[----:B------:R-:W-:Y:S05]  /*7e60*/  BSYNC B1 ;  /* 0x0000000000017941 */ /* 0x000fea0003800000 */
.L_x_274:
        /* <DEDUP_REMOVED lines=10> */
.L_x_277:
[----:B------:R-:W-:Y:S05]  /*7f10*/  BSYNC B1 ;  /* 0x0000000000017941 */ /* 0x000fea0003800000 */
.L_x_276:
[----:B01---5:R-:W-:Y:S01]  /*7f20*/  LOP3.LUT R6, R152, 0xffffe000, RZ, 0xc0, !PT ;  /* 0xffffe00098067812 */ /* 0x023fe200078ec0ff */
        /* <DEDUP_REMOVED lines=8> */
.L_x_279:
[----:B------:R-:W-:Y:S05]  /*7fb0*/  BSYNC B1 ;  /* 0x0000000000017941 */ /* 0x000fea0003800000 */
.L_x_278:
[----:B0-2--5:R-:W-:Y:S01]  /*7fc0*/  LOP3.LUT R4, R152, 0xffffe000, RZ, 0xc0, !PT ;  /* 0xffffe00098047812 */ /* 0x025fe200078ec0ff */
[----:B------:R-:W-:Y:S01]  /*7fd0*/  @P1 IMAD.MOV.U32 R5, RZ, RZ, R11 ;  /* 0x000000ffff051224 */ /* 0x000fe200078e000b */
[----:B------:R-:W-:Y:S01]  /*7fe0*/  ISETP.GT.AND P0, PT, R0, 0x8, P0 ;  /* 0x000000080000780c */ /* 0x000fe20000704270 */
[----:B------:R-:W-:Y:S02]  /*7ff0*/  BSSY B1, `(.L_x_280) ;  /* 0x0000008000017945 */ /* 0x000fe40003800000 */
[----:B------:R-:W-:Y:S01]  /*8000*/  FMUL R3, R4, R155 ;  /* 0x0000009b04037220 */ /* 0x000fe20000400000 */
[----:B------:R-:W-:-:S03]  /*8010*/  @P1 IMAD.MOV.U32 R4, RZ, RZ, R10 ;  /* 0x000000ffff041224 */ /* 0x000fc600078e000a */
[----:B------:R-:W-:-:S05]  /*8020*/  FFMA R3, R150, R154, R3 ;  /* 0x0000009a96037223 */ /* 0x000fca0000000003 */
[----:B------:R-:W-:-:S05]  /*8030*/  F2FP.TF32.F32.PACK_B R3, R3 ;  /* 0x00000003ff03723e */ /* 0x000fca00024050ff */
[----:B------:R0:W-:Y:S01]  /*8040*/  @P1 STG.E desc[UR36][R4.64+0x3e0], R3 ;  /* 0x0003e00304001986 */ /* 0x0001e2000c101924 */
[----:B------:R-:W-:Y:S05]  /*8050*/  @!P0 BRA `(.L_x_281) ;  /* 0x0000000000048947 */ /* 0x000fea0003800000 */
[----:B------:R2:W5:Y:S02]  /*8060*/  LDG.E.LTC128B R152, desc[UR36][R8.64+0x3e4] ;  /* 0x0003e42408987981 */ /* 0x000564000c1e1920 */
.L_x_281:
[----:B------:R-:W-:Y:S05]  /*8070*/  BSYNC B1 ;  /* 0x0000000000017941 */ /* 0x000fea0003800000 */
.L_x_280:
[----:B------:R-:W-:Y:S05]  /*8080*/  @!P0 BRA `(.L_x_282) ;  /* 0x0000002400308947 */ /* 0x000fea0003800000 */
[----:B-----5:R-:W-:-:S05]  /*8090*/  LOP3.LUT R152, R152, 0xffffe000, RZ, 0xc0, !PT ;  /* 0xffffe00098987812 */ /* 0x020fca00078ec0ff */
[----:B------:R-:W-:-:S04]  /*80a0*/  FMUL R152, R152, R155 ;  /* 0x0000009b98987220 */ /* 0x000fc80000400000 */
[----:B------:R-:W-:-:S05]  /*80b0*/  FFMA R151, R151, R154, R152 ;  /* 0x0000009a97977223 */ /* 0x000fca0000000098 */
[----:B------:R-:W-:-:S05]  /*80c0*/  F2FP.TF32.F32.PACK_B R151, R151 ;  /* 0x00000097ff97723e */ /* 0x000fca00024050ff */
[----:B------:R0:W-:Y:S01]  /*80d0*/  STG.E desc[UR36][R10.64+0x3e4], R151 ;  /* 0x0003e4970a007986 */ /* 0x0001e2000c101924 */
[----:B------:R-:W-:Y:S05]  /*80e0*/  BRA `(.L_x_282) ;  /* 0x0000002400187947 */ /* 0x000fea0003800000 */
.L_x_29:
[----:B------:R-:W-:Y:S01]  /*80f0*/  ISETP.GT.AND P3, PT, R3, 0x1, PT ;  /* 0x000000010300780c */ /* 0x000fe20003f64270 */
[----:B------:R-:W-:Y:S01]  /*8100*/  ULDC.64 UR4, c[0x0][0x5c0] ;  /* 0x0001700000047ab9 */ /* 0x000fe20000000a00 */
[-C--:B------:R-:W-:Y:S01]  /*8110*/  FMUL R9, R24, R154.reuse ;  /* 0x0000009a18097220 */ /* 0x080fe20000400000 */
[----:B------:R-:W-:Y:S01]  /*8120*/  LEA R4, P4, R162, UR4, 0x2 ;  /* 0x00000004a2047c11 */ /* 0x000fe2000f8810ff */
[-C--:B------:R-:W-:Y:S01]  /*8130*/  FMUL R25, R25, R154.reuse ;  /* 0x0000009a19197220 */ /* 0x080fe20000400000 */
[----:B------:R-:W-:Y:S01]  /*8140*/  ISETP.GT.AND P0, PT, R0, RZ, P3 ;  /* 0x000000ff0000720c */ /* 0x000fe20001f04270 */
[-C--:B------:R-:W-:Y:S01]  /*8150*/  FMUL R27, R27, R154.reuse ;  /* 0x0000009a1b1b7220 */ /* 0x080fe20000400000 */
[----:B------:R-:W-:Y:S01]  /*8160*/  LEA.HI.X R5, R162, UR5, R171, 0x2, P4 ;  /* 0x00000005a2057c11 */ /* 0x000fe2000a0f14ab */
[-C--:B------:R-:W-:Y:S01]  /*8170*/  FMUL R29, R29, R154.reuse ;  /* 0x0000009a1d1d7220 */ /* 0x080fe20000400000 */
[----:B------:R-:W-:Y:S01]  /*8180*/  F2FP.TF32.F32.PACK_B R9, R9 ;  /* 0x00000009ff09723e */ /* 0x000fe200024050ff */
[-C--:B------:R-:W-:Y:S01]  /*8190*/  FMUL R31, R31, R154.reuse ;  /* 0x0000009a1f1f7220 */ /* 0x080fe20000400000 */
[----:B------:R-:W-:Y:S01]  /*81a0*/  F2FP.TF32.F32.PACK_B R25, R25 ;  /* 0x00000019ff19723e */ /* 0x000fe200024050ff */
[----:B------:R-:W-:Y:S01]  /*81b0*/  FMUL R13, R32, R154 ;  /* 0x0000009a200d7220 */ /* 0x000fe20000400000 */
[C---:B------:R-:W-:Y:S01]  /*81c0*/  SHF.L.U64.HI R7, R10.reuse, 0x5, R11 ;  /* 0x000000050a077819 */ /* 0x040fe2000001020b */
[----:B------:R0:W-:Y:S01]  /*81d0*/  @P2 STG.E desc[UR36][R4.64], R9 ;  /* 0x0000000904002986 */ /* 0x0001e2000c101924 */
[----:B------:R-:W-:Y:S01]  /*81e0*/  LEA R6, P4, R10, R4, 0x5 ;  /* 0x000000040a067211 */ /* 0x000fe200078828ff */
[-C--:B------:R-:W-:Y:S01]  /*81f0*/  FMUL R11, R26, R154.reuse ;  /* 0x0000009a1a0b7220 */ /* 0x080fe20000400000 */
[C---:B------:R-:W-:Y:S01]  /*8200*/  ISETP.GT.AND P1, PT, R0.reuse, 0x8, P1 ;  /* 0x000000080000780c */ /* 0x040fe20000f24270 */
[----:B------:R-:W-:Y:S01]  /*8210*/  @P0 STG.E desc[UR36][R4.64+0x4], R25 ;  /* 0x0000041904000986 */ /* 0x000fe2000c101924 */
[----:B------:R-:W-:Y:S01]  /*8220*/  ISETP.GT.AND P2, PT, R3, 0x8, PT ;  /* 0x000000080300780c */ /* 0x000fe20003f44270 */
[----:B------:R-:W-:Y:S01]  /*8230*/  IMAD.X R7, R7, 0x1, R5, P4 ;  /* 0x0000000107077824 */ /* 0x000fe200020e0605 */
[C---:B------:R-:W-:Y:S01]  /*8240*/  ISETP.GT.AND P3, PT, R0.reuse, 0x8, P3 ;  /* 0x000000080000780c */ /* 0x040fe20001f64270 */
[-C--:B------:R-:W-:Y:S01]  /*8250*/  FMUL R33, R33, R154.reuse ;  /* 0x0000009a21217220 */ /* 0x080fe20000400000 */
[----:B------:R-:W-:Y:S01]  /*8260*/  ISETP.GT.AND P0, PT, R3, 0x9, PT ;  /* 0x000000090300780c */ /* 0x000fe20003f04270 */
[-C--:B------:R-:W-:Y:S01]  /*8270*/  FMUL R35, R35, R154.reuse ;  /* 0x0000009a23237220 */ /* 0x080fe20000400000 */
[----:B------:R-:W-:Y:S01]  /*8280*/  ISETP.GT.AND P5, PT, R0, RZ, P2 ;  /* 0x000000ff0000720c */ /* 0x000fe200017a4270 */
[-C--:B0-----:R-:W-:Y:S01]  /*8290*/  FMUL R9, R28, R154.reuse ;  /* 0x0000009a1c097220 */ /* 0x081fe20000400000 */
[C---:B------:R-:W-:Y:S01]  /*82a0*/  ISETP.GT.AND P4, PT, R0.reuse, RZ, P0 ;  /* 0x000000ff0000720c */ /* 0x040fe20000784270 */
[-C--:B------:R-:W-:Y:S01]  /*82b0*/  FMUL R37, R37, R154.reuse ;  /* 0x0000009a25257220 */ /* 0x080fe20000400000 */
[----:B------:R-:W-:Y:S01]  /*82c0*/  F2FP.TF32.F32.PACK_B R11, R11 ;  /* 0x0000000bff0b723e */ /* 0x000fe200024050ff */
[-C--:B------:R-:W-:Y:S01]  /*82d0*/  FMUL R39, R39, R154.reuse ;  /* 0x0000009a27277220 */ /* 0x080fe20000400000 */
[----:B------:R-:W-:Y:S01]  /*82e0*/  F2FP.TF32.F32.PACK_B R27, R27 ;  /* 0x0000001bff1b723e */ /* 0x000fe200024050ff */
[-C--:B------:R-:W-:Y:S01]  /*82f0*/  FMUL R41, R41, R154.reuse ;  /* 0x0000009a29297220 */ /* 0x080fe20000400000 */
[----:B------:R-:W-:Y:S01]  /*8300*/  F2FP.TF32.F32.PACK_B R9, R9 ;  /* 0x00000009ff09723e */ /* 0x000fe200024050ff */
[----:B------:R0:W-:Y:S01]  /*8310*/  @P1 STG.E desc[UR36][R6.64], R11 ;  /* 0x0000000b06001986 */ /* 0x0001e2000c101924 */
[----:B------:R-:W-:Y:S01]  /*8320*/  F2FP.TF32.F32.PACK_B R29, R29 ;  /* 0x0000001dff1d723e */ /* 0x000fe200024050ff */
[-C--:B------:R-:W-:Y:S01]  /*8330*/  FMUL R43, R43, R154.reuse ;  /* 0x0000009a2b2b7220 */ /* 0x080fe20000400000 */
[C---:B------:R-:W-:Y:S01]  /*8340*/  ISETP.GT.AND P1, PT, R3.reuse, 0x10, PT ;  /* 0x000000100300780c */ /* 0x040fe20003f24270 */
[----:B------:R-:W-:Y:S01]  /*8350*/  @P3 STG.E desc[UR36][R6.64+0x4], R27 ;  /* 0x0000041b06003986 */ /* 0x000fe2000c101924 */
[----:B------:R-:W-:Y:S01]  /*8360*/  ISETP.GT.AND P3, PT, R3, 0x11, PT ;  /* 0x000000110300780c */ /* 0x000fe20003f64270 */
[-C--:B------:R-:W-:Y:S01]  /*8370*/  FMUL R45, R45, R154.reuse ;  /* 0x0000009a2d2d7220 */ /* 0x080fe20000400000 */
[C---:B------:R-:W-:Y:S01]  /*8380*/  ISETP.GT.AND P2, PT, R0.reuse, 0x8, P2 ;  /* 0x000000080000780c */ /* 0x040fe20001744270 */
[----:B------:R1:W-:Y:S01]  /*8390*/  @P5 STG.E desc[UR36][R4.64+0x20], R9 ;  /* 0x0000200904005986 */ /* 0x0003e2000c101924 */
[C---:B------:R-:W-:Y:S01]  /*83a0*/  ISETP.GT.AND P0, PT, R0.reuse, 0x8, P0 ;  /* 0x000000080000780c */ /* 0x040fe20000704270 */
[-C--:B------:R-:W-:Y:S01]  /*83b0*/  FMUL R47, R47, R154.reuse ;  /* 0x0000009a2f2f7220 */ /* 0x080fe20000400000 */
[----:B------:R-:W-:Y:S01]  /*83c0*/  ISETP.GT.AND P5, PT, R0, RZ, P1 ;  /* 0x000000ff0000720c */ /* 0x000fe20000fa4270 */
[----:B------:R-:W-:Y:S01]  /*83d0*/  @P4 STG.E desc[UR36][R4.64+0x24], R29 ;  /* 0x0000241d04004986 */ /* 0x000fe2000c101924 */
[-C--:B0-----:R-:W-:Y:S01]  /*83e0*/  FMUL R11, R30, R154.reuse ;  /* 0x0000009a1e0b7220 */ /* 0x081fe20000400000 */
[----:B------:R-:W-:Y:S01]  /*83f0*/  ISETP.GT.AND P4, PT, R0, RZ, P3 ;  /* 0x000000ff0000720c */ /* 0x000fe20001f84270 */
[-C--:B------:R-:W-:Y:S01]  /*8400*/  FMUL R49, R49, R154.reuse ;  /* 0x0000009a31317220 */ /* 0x080fe20000400000 */
[----:B------:R-:W-:Y:S01]  /*8410*/  F2FP.TF32.F32.PACK_B R31, R31 ;  /* 0x0000001fff1f723e */ /* 0x000fe200024050ff */
[-C--:B------:R-:W-:Y:S01]  /*8420*/  FMUL R51, R51, R154.reuse ;  /* 0x0000009a33337220 */ /* 0x080fe20000400000 */
[----:B------:R-:W-:Y:S01]  /*8430*/  F2FP.TF32.F32.PACK_B R11, R11 ;  /* 0x0000000bff0b723e */ /* 0x000fe200024050ff */
[-C--:B------:R-:W-:Y:S01]  /*8440*/  FMUL R53, R53, R154.reuse ;  /* 0x0000009a35357220 */ /* 0x080fe20000400000 */
[----:B------:R-:W-:Y:S01]  /*8450*/  F2FP.TF32.F32.PACK_B R13, R13 ;  /* 0x0000000dff0d723e */ /* 0x000fe200024050ff */
[-C--:B-1----:R-:W-:Y:S01]  /*8460*/  FMUL R9, R34, R154.reuse ;  /* 0x0000009a22097220 */ /* 0x082fe20000400000 */
[----:B------:R-:W-:Y:S01]  /*8470*/  F2FP.TF32.F32.PACK_B R33, R33 ;  /* 0x00000021ff21723e */ /* 0x000fe200024050ff */
[----:B------:R0:W-:Y:S01]  /*8480*/  @P2 STG.E desc[UR36][R6.64+0x20], R11 ;  /* 0x0000200b06002986 */ /* 0x0001e2000c101924 */
[C---:B------:R-:W-:Y:S01]  /*8490*/  ISETP.GT.AND P1, PT, R0.reuse, 0x8, P1 ;  /* 0x000000080000780c */ /* 0x040fe20000f24270 */
[-C--:B------:R-:W-:Y:S01]  /*84a0*/  FMUL R55, R55, R154.reuse ;  /* 0x0000009a37377220 */ /* 0x080fe20000400000 */
[C---:B------:R-:W-:Y:S01]  /*84b0*/  ISETP.GT.AND P2, PT, R3.reuse, 0x19, PT ;  /* 0x000000190300780c */ /* 0x040fe20003f44270 */
[----:B------:R-:W-:Y:S01]  /*84c0*/  @P0 STG.E desc[UR36][R6.64+0x24], R31 ;  /* 0x0000241f06000986 */ /* 0x000fe2000c101924 */
[----:B------:R-:W-:Y:S01]  /*84d0*/  ISETP.GT.AND P0, PT, R3, 0x18, PT ;  /* 0x000000180300780c */ /* 0x000fe20003f04270 */
[-C--:B------:R-:W-:Y:S01]  /*84e0*/  FMUL R57, R57, R154.reuse ;  /* 0x0000009a39397220 */ /* 0x080fe20000400000 */
[----:B------:R-:W-:Y:S01]  /*84f0*/  F2FP.TF32.F32.PACK_B R9, R9 ;  /* 0x00000009ff09723e */ /* 0x000fe200024050ff */
[----:B------:R1:W-:Y:S01]  /*8500*/  @P5 STG.E desc[UR36][R4.64+0x40], R13 ;  /* 0x0000400d04005986 */ /* 0x0003e2000c101924 */
[C---:B------:R-:W-:Y:S01]  /*8510*/  ISETP.GT.AND P5, PT, R0.reuse, RZ, P0 ;  /* 0x000000ff0000720c */ /* 0x040fe200007a4270 */
[-C--:B------:R-:W-:Y:S01]  /*8520*/  FMUL R59, R59, R154.reuse ;  /* 0x0000009a3b3b7220 */ /* 0x080fe20000400000 */
[----:B------:R-:W-:Y:S01]  /*8530*/  F2FP.TF32.F32.PACK_B R35, R35 ;  /* 0x00000023ff23723e */ /* 0x000fe200024050ff */
[----:B------:R-:W-:Y:S01]  /*8540*/  @P4 STG.E desc[UR36][R4.64+0x44], R33 ;  /* 0x0000442104004986 */ /* 0x000fe2000c101924 */
[----:B------:R-:W-:Y:S01]  /*8550*/  ISETP.GT.AND P4, PT, R0, 0x8, P3 ;  /* 0x000000080000780c */ /* 0x000fe20001f84270 */
[-C--:B0-----:R-:W-:Y:S01]  /*8560*/  FMUL R11, R36, R154.reuse ;  /* 0x0000009a240b7220 */ /* 0x081fe20000400000 */
[----:B------:R-:W-:Y:S01]  /*8570*/  ISETP.GT.AND P3, PT, R0, RZ, P2 ;  /* 0x000000ff0000720c */ /* 0x000fe20001764270 */
[----:B------:R0:W-:Y:S01]  /*8580*/  @P1 STG.E desc[UR36][R6.64+0x40], R9 ;  /* 0x0000400906001986 */ /* 0x0001e2000c101924 */
[----:B------:R-:W-:Y:S01]  /*8590*/  F2FP.TF32.F32.PACK_B R37, R37 ;  /* 0x00000025ff25723e */ /* 0x000fe200024050ff */
[-C--:B------:R-:W-:Y:S01]  /*85a0*/  FMUL R61, R61, R154.reuse ;  /* 0x0000009a3d3d7220 */ /* 0x080fe20000400000 */
[----:B------:R-:W-:Y:S01]  /*85b0*/  F2FP.TF32.F32.PACK_B R11, R11 ;  /* 0x0000000bff0b723e */ /* 0x000fe200024050ff */
[-C--:B-1----:R-:W-:Y:S01]  /*85c0*/  FMUL R13, R40, R154.reuse ;  /* 0x0000009a280d7220 */ /* 0x082fe20000400000 */
[----:B------:R-:W-:Y:S01]  /*85d0*/  ISETP.GT.AND P1, PT, R3, 0x20, PT ;  /* 0x000000200300780c */ /* 0x000fe20003f24270 */
[-C--:B------:R-:W-:Y:S01]  /*85e0*/  FMUL R63, R63, R154.reuse ;  /* 0x0000009a3f3f7220 */ /* 0x080fe20000400000 */
[C---:B------:R-:W-:Y:S01]  /*85f0*/  ISETP.GT.AND P0, PT, R0.reuse, 0x8, P0 ;  /* 0x000000080000780c */ /* 0x040fe20000704270 */
[-C--:B------:R-:W-:Y:S01]  /*8600*/  FMUL R65, R65, R154.reuse ;  /* 0x0000009a41417220 */ /* 0x080fe20000400000 */
[----:B------:R-:W-:Y:S01]  /*8610*/  F2FP.TF32.F32.PACK_B R39, R39 ;  /* 0x00000027ff27723e */ /* 0x000fe200024050ff */
[----:B------:R-:W-:Y:S01]  /*8620*/  @P4 STG.E desc[UR36][R6.64+0x44], R35 ;  /* 0x0000442306004986 */ /* 0x000fe2000c101924 */
[----:B------:R-:W-:Y:S01]  /*8630*/  ISETP.GT.AND P4, PT, R0, 0x8, P2 ;  /* 0x000000080000780c */ /* 0x000fe20001784270 */
[-C--:B0-----:R-:W-:Y:S01]  /*8640*/  FMUL R9, R38, R154.reuse ;  /* 0x0000009a26097220 */ /* 0x081fe20000400000 */
[----:B------:R-:W-:Y:S01]  /*8650*/  ISETP.GT.AND P2, PT, R3, 0x21, PT ;  /* 0x000000210300780c */ /* 0x000fe20003f44270 */
[----:B------:R0:W-:Y:S01]  /*8660*/  @P5 STG.E desc[UR36][R4.64+0x60], R11 ;  /* 0x0000600b04005986 */ /* 0x0001e2000c101924 */
[C---:B------:R-:W-:Y:S01]  /*8670*/  ISETP.GT.AND P5, PT, R0.reuse, RZ, P1 ;  /* 0x000000ff0000720c */ /* 0x040fe20000fa4270 */
[-C--:B------:R-:W-:Y:S01]  /*8680*/  FMUL R67, R67, R154.reuse ;  /* 0x0000009a43437220 */ /* 0x080fe20000400000 */
[----:B------:R-:W-:Y:S01]  /*8690*/  F2FP.TF32.F32.PACK_B R9, R9 ;  /* 0x00000009ff09723e */ /* 0x000fe200024050ff */
[----:B------:R-:W-:Y:S01]  /*86a0*/  @P3 STG.E desc[UR36][R4.64+0x64], R37 ;  /* 0x0000642504003986 */ /* 0x000fe2000c101924 */
[C---:B------:R-:W-:Y:S01]  /*86b0*/  ISETP.GT.AND P3, PT, R0.reuse, RZ, P2 ;  /* 0x000000ff0000720c */ /* 0x040fe20001764270 */
[-C--:B------:R-:W-:Y:S01]  /*86c0*/  FMUL R69, R69, R154.reuse ;  /* 0x0000009a45457220 */ /* 0x080fe20000400000 */
[----:B------:R-:W-:Y:S01]  /*86d0*/  F2FP.TF32.F32.PACK_B R13, R13 ;  /* 0x0000000dff0d723e */ /* 0x000fe200024050ff */
[----:B------:R1:W-:Y:S01]  /*86e0*/  @P0 STG.E desc[UR36][R6.64+0x60], R9 ;  /* 0x0000600906000986 */ /* 0x0003e2000c101924 */
[----:B------:R-:W-:Y:S01]  /*86f0*/  F2FP.TF32.F32.PACK_B R41, R41 ;  /* 0x00000029ff29723e */ /* 0x000fe200024050ff */
[-C--:B------:R-:W-:Y:S01]  /*8700*/  FMUL R71, R71, R154.reuse ;  /* 0x0000009a47477220 */ /* 0x080fe20000400000 */
[C---:B------:R-:W-:Y:S01]  /*8710*/  ISETP.GT.AND P0, PT, R3.reuse, 0x28, PT ;  /* 0x000000280300780c */ /* 0x040fe20003f04270 */
[----:B------:R-:W-:Y:S01]  /*8720*/  @P4 STG.E desc[UR36][R6.64+0x64], R39 ;  /* 0x0000642706004986 */ /* 0x000fe2000c101924 */
[----:B------:R-:W-:Y:S01]  /*8730*/  ISETP.GT.AND P1, PT, R0, 0x8, P1 ;  /* 0x000000080000780c */ /* 0x000fe20000f24270 */
[-C--:B0-----:R-:W-:Y:S01]  /*8740*/  FMUL R11, R44, R154.reuse ;  /* 0x0000009a2c0b7220 */ /* 0x081fe20000400000 */
[C---:B------:R-:W-:Y:S01]  /*8750*/  ISETP.GT.AND P4, PT, R0.reuse, 0x8, P2 ;  /* 0x000000080000780c */ /* 0x040fe20001784270 */
[----:B------:R0:W-:Y:S01]  /*8760*/  @P5 STG.E desc[UR36][R4.64+0x80], R13 ;  /* 0x0000800d04005986 */ /* 0x0001e2000c101924 */
[----:B------:R-:W-:Y:S01]  /*8770*/  ISETP.GT.AND P2, PT, R3, 0x29, PT ;  /* 0x000000290300780c */ /* 0x000fe20003f44270 */
[-C--:B------:R-:W-:Y:S01]  /*8780*/  FMUL R73, R73, R154.reuse ;  /* 0x0000009a49497220 */ /* 0x080fe20000400000 */
[----:B------:R-:W-:Y:S01]  /*8790*/  ISETP.GT.AND P5, PT, R0, RZ, P0 ;  /* 0x000000ff0000720c */ /* 0x000fe200007a4270 */
[-C--:B-1----:R-:W-:Y:S01]  /*87a0*/  FMUL R9, R42, R154.reuse ;  /* 0x0000009a2a097220 */ /* 0x082fe20000400000 */
[----:B------:R-:W-:Y:S01]  /*87b0*/  @P3 STG.E desc[UR36][R4.64+0x84], R41 ;  /* 0x0000842904003986 */ /* 0x000fe2000c101924 */
[----:B------:R-:W-:Y:S01]  /*87c0*/  ISETP.GT.AND P3, PT, R0, RZ, P2 ;  /* 0x000000ff0000720c */ /* 0x000fe20001764270 */
[-C--:B------:R-:W-:Y:S01]  /*87d0*/  FMUL R75, R75, R154.reuse ;  /* 0x0000009a4b4b7220 */ /* 0x080fe20000400000 */
[----:B------:R-:W-:Y:S01]  /*87e0*/  F2FP.TF32.F32.PACK_B R43, R43 ;  /* 0x0000002bff2b723e */ /* 0x000fe200024050ff */
[-C--:B------:R-:W-:Y:S01]  /*87f0*/  FMUL R77, R77, R154.reuse ;  /* 0x0000009a4d4d7220 */ /* 0x080fe20000400000 */
[----:B------:R-:W-:Y:S01]  /*8800*/  F2FP.TF32.F32.PACK_B R9, R9 ;  /* 0x00000009ff09723e */ /* 0x000fe200024050ff */
[-C--:B------:R-:W-:Y:S01]  /*8810*/  FMUL R79, R79, R154.reuse ;  /* 0x0000009a4f4f7220 */ /* 0x080fe20000400000 */
[----:B------:R-:W-:Y:S01]  /*8820*/  F2FP.TF32.F32.PACK_B R11, R11 ;  /* 0x0000000bff0b723e */ /* 0x000fe200024050ff */
[-C--:B0-----:R-:W-:Y:S01]  /*8830*/  FMUL R13, R48, R154.reuse ;  /* 0x0000009a300d7220 */ /* 0x081fe20000400000 */
[----:B------:R-:W-:Y:S01]  /*8840*/  F2FP.TF32.F32.PACK_B R45, R45 ;  /* 0x0000002dff2d723e */ /* 0x000fe200024050ff */
[----:B------:R0:W-:Y:S01]  /*8850*/  @P1 STG.E desc[UR36][R6.64+0x80], R9 ;  /* 0x0000800906001986 */ /* 0x0001e2000c101924 */
[----:B------:R-:W-:Y:S01]  /*8860*/  ISETP.GT.AND P1, PT, R3, 0x30, PT ;  /* 0x000000300300780c */ /* 0x000fe20003f24270 */
[-C--:B------:R-:W-:Y:S01]  /*8870*/  FMUL R81, R81, R154.reuse ;  /* 0x0000009a51517220 */ /* 0x080fe20000400000 */
[C---:B------:R-:W-:Y:S01]  /*8880*/  ISETP.GT.AND P0, PT, R0.reuse, 0x8, P0 ;  /* 0x000000080000780c */ /* 0x040fe20000704270 */
[----:B------:R-:W-:Y:S01]  /*8890*/  @P4 STG.E desc[UR36][R6.64+0x84], R43 ;  /* 0x0000842b06004986 */ /* 0x000fe2000c101924 */
[C---:B------:R-:W-:Y:S01]  /*88a0*/  ISETP.GT.AND P4, PT, R0.reuse, 0x8, P2 ;  /* 0x000000080000780c */ /* 0x040fe20001784270 */
[-C--:B------:R-:W-:Y:S01]  /*88b0*/  FMUL R83, R83, R154.reuse ;  /* 0x0000009a53537220 */ /* 0x080fe20000400000 */
[----:B------:R-:W-:Y:S01]  /*88c0*/  ISETP.GT.AND P2, PT, R3, 0x31, PT ;  /* 0x000000310300780c */ /* 0x000fe20003f44270 */
[----:B------:R1:W-:Y:S01]  /*88d0*/  @P5 STG.E desc[UR36][R4.64+0xa0], R11 ;  /* 0x0000a00b04005986 */ /* 0x0003e2000c101924 */
[----:B------:R-:W-:Y:S01]  /*88e0*/  ISETP.GT.AND P5, PT, R0, RZ, P1 ;  /* 0x000000ff0000720c */ /* 0x000fe20000fa4270 */
[-C--:B------:R-:W-:Y:S01]  /*88f0*/  FMUL R85, R85, R154.reuse ;  /* 0x0000009a55557220 */ /* 0x080fe20000400000 */
[----:B------:R-:W-:Y:S01]  /*8900*/  F2FP.TF32.F32.PACK_B R47, R47 ;  /* 0x0000002fff2f723e */ /* 0x000fe200024050ff */
[-C--:B0-----:R-:W-:Y:S01]  /*8910*/  FMUL R9, R46, R154.reuse ;  /* 0x0000009a2e097220 */ /* 0x081fe20000400000 */
        /* <DEDUP_REMOVED lines=9> */
[C---:B------:R-:W-:Y:S01]  /*89b0*/  ISETP.GT.AND P1, PT, R0.reuse, 0x8, P1 ;  /* 0x000000080000780c */ /* 0x040fe20000f24270 */
[----:B------:R0:W-:Y:S01]  /*89c0*/  @P0 STG.E desc[UR36][R6.64+0xa0], R9 ;  /* 0x0000a00906000986 */ /* 0x0001e2000c101924 */
[----:B------:R-:W-:Y:S01]  /*89d0*/  ISETP.GT.AND P0, PT, R3, 0x38, PT ;  /* 0x000000380300780c */ /* 0x000fe20003f04270 */
[-C--:B------:R-:W-:Y:S01]  /*89e0*/  FMUL R93, R93, R154.reuse ;  /* 0x0000009a5d5d7220 */ /* 0x080fe20000400000 */
[----:B------:R-:W-:Y:S01]  /*89f0*/  F2FP.TF32.F32.PACK_B R51, R51 ;  /* 0x00000033ff33723e */ /* 0x000fe200024050ff */
        /* <DEDUP_REMOVED lines=10> */
[C---:B------:R-:W-:Y:S01]  /*8aa0*/  ISETP.GT.AND P3, PT, R0.reuse, RZ, P2 ;  /* 0x000000ff0000720c */ /* 0x040fe20001764270 */
[-C--:B------:R-:W-:Y:S01]  /*8ab0*/  FMUL R99, R99, R154.reuse ;  /* 0x0000009a63637220 */ /* 0x080fe20000400000 */
[----:B------:R-:W-:Y:S01]  /*8ac0*/  F2FP.TF32.F32.PACK_B R53, R53 ;  /* 0x00000035ff35723e */ /* 0x000fe200024050ff */
[-C--:B------:R-:W-:Y:S01]  /*8ad0*/  FMUL R101, R101, R154.reuse ;  /* 0x0000009a65657220 */ /* 0x080fe20000400000 */
[----:B------:R-:W-:Y:S01]  /*8ae0*/  F2FP.TF32.F32.PACK_B R9, R9 ;  /* 0x00000009ff09723e */ /* 0x000fe200024050ff */
[-C--:B------:R-:W-:Y:S01]  /*8af0*/  FMUL R103, R103, R154.reuse ;  /* 0x0000009a67677220 */ /* 0x080fe20000400000 */
[----:B------:R-:W-:Y:S01]  /*8b00*/  ISETP.GT.AND P0, PT, R0, 0x8, P0 ;  /* 0x000000080000780c */ /* 0x000fe20000704270 */
[-C--:B-1----:R-:W-:Y:S01]  /*8b10*/  FMUL R13, R56, R154.reuse ;  /* 0x0000009a380d7220 */ /* 0x082fe20000400000 */
[----:B------:R-:W-:Y:S01]  /*8b20*/  F2FP.TF32.F32.PACK_B R55, R55 ;  /* 0x00000037ff37723e */ /* 0x000fe200024050ff */
        /* <DEDUP_REMOVED lines=16> */
[----:B------:R-:W-:Y:S01]  /*8c30*/  ISETP.GT.AND P1, PT, R0, 0x8, P1 ;  /* 0x000000080000780c */ /* 0x000fe20000f24270 */
[-C--:B------:R-:W-:Y:S01]  /*8c40*/  FMUL R113, R113, R154.reuse ;  /* 0x0000009a71717220 */ /* 0x080fe20000400000 */
[----:B------:R-:W-:Y:S01]  /*8c50*/  F2FP.TF32.F32.PACK_B R9, R9 ;  /* 0x00000009ff09723e */ /* 0x000fe200024050ff */
[-C--:B------:R-:W-:Y:S01]  /*8c60*/  FMUL R115, R115, R154.reuse ;  /* 0x0000009a73737220 */ /* 0x080fe20000400000 */
[-C--:B-1----:R-:W-:Y:S01]  /*8c70*/  FMUL R11, R60, R154.reuse ;  /* 0x0000009a3c0b7220 */ /* 0x082fe20000400000 */
[----:B------:R-:W-:Y:S01]  /*8c80*/  F2FP.TF32.F32.PACK_B R59, R59 ;  /* 0x0000003bff3b723e */ /* 0x000fe200024050ff */
[-C--:B------:R-:W-:Y:S01]  /*8c90*/  FMUL R117, R117, R154.reuse ;  /* 0x0000009a75757220 */ /* 0x080fe20000400000 */
        /* <DEDUP_REMOVED lines=58> */
[----:B0-----:R-:W-:Y:S01]  /*9040*/  FMUL R9, R66, R154 ;  /* 0x0000009a42097220 */ /* 0x001fe20000400000 */
[----:B------:R-:W-:Y:S01]  /*9050*/  @P3 STG.E desc[UR36][R4.64+0x144], R65 ;  /* 0x0001444104003986 */ /* 0x000fe2000c101924 */
[----:B------:R-:W-:-:S02]  /*9060*/  ISETP.GT.AND P3, PT, R0, RZ, P2 ;  /* 0x000000ff0000720c */ /* 0x000fc40001764270 */
[----:B------:R-:W-:Y:S02]  /*9070*/  ISETP.GT.AND P0, PT, R0, 0x8, P0 ;  /* 0x000000080000780c */ /* 0x000fe40000704270 */
[----:B------:R-:W-:Y:S01]  /*9080*/  F2FP.TF32.F32.PACK_B R9, R9 ;  /* 0x00000009ff09723e */ /* 0x000fe200024050ff */
[----:B-1----:R-:W-:Y:S01]  /*9090*/  FMUL R13, R72, R154 ;  /* 0x0000009a480d7220 */ /* 0x002fe20000400000 */
[----:B------:R-:W-:-:S03]  /*90a0*/  F2FP.TF32.F32.PACK_B R71, R71 ;  /* 0x00000047ff47723e */ /* 0x000fc600024050ff */
[----:B------:R0:W-:Y:S01]  /*90b0*/  @P1 STG.E desc[UR36][R6.64+0x140], R9 ;  /* 0x0001400906001986 */ /* 0x0001e2000c101924 */
[C---:B------:R-:W-:Y:S02]  /*90c0*/  ISETP.GT.AND P1, PT, R3.reuse, 0x60, PT ;  /* 0x000000600300780c */ /* 0x040fe40003f24270 */
[----:B------:R-:W-:Y:S01]  /*90d0*/  F2FP.TF32.F32.PACK_B R13, R13 ;  /* 0x0000000dff0d723e */ /* 0x000fe200024050ff */
[----:B------:R-:W-:Y:S01]  /*90e0*/  @P4 STG.E desc[UR36][R6.64+0x144], R67 ;  /* 0x0001444306004986 */ /* 0x000fe2000c101924 */
[C---:B------:R-:W-:Y:S02]  /*90f0*/  ISETP.GT.AND P4, PT, R0.reuse, 0x8, P2 ;  /* 0x000000080000780c */ /* 0x040fe40001784270 */
[----:B------:R-:W-:Y:S01]  /*9100*/  ISETP.GT.AND P2, PT, R3, 0x61, PT ;  /* 0x000000610300780c */ /* 0x000fe20003f44270 */
[----:B------:R1:W-:Y:S01]  /*9110*/  @P5 STG.E desc[UR36][R4.64+0x160], R11 ;  /* 0x0001600b04005986 */ /* 0x0003e2000c101924 */
[----:B------:R-:W-:Y:S02]  /*9120*/  ISETP.GT.AND P5, PT, R0, RZ, P1 ;  /* 0x000000ff0000720c */ /* 0x000fe40000fa4270 */
        /* <DEDUP_REMOVED lines=257> */
[----:B------:R-:W-:Y:S01]  /*a140*/  @P3 STG.E desc[UR36][R4.64+0x364], R133 ;  /* 0x0003648504003986 */ /* 0x000fe2000c101924 */
[----:B0-----:R-:W-:Y:S01]  /*a150*/  FMUL R9, R134, R154 ;  /* 0x0000009a86097220 */ /* 0x001fe20000400000 */
[----:B------:R-:W-:-:S02]  /*a160*/  ISETP.GT.AND P3, PT, R0, RZ, P2 ;  /* 0x000000ff0000720c */ /* 0x000fc40001764270 */
[----:B------:R-:W-:Y:S02]  /*a170*/  ISETP.GT.AND P1, PT, R0, 0x8, P1 ;  /* 0x000000080000780c */ /* 0x000fe40000f24270 */
[----:B------:R-:W-:Y:S01]  /*a180*/  F2FP.TF32.F32.PACK_B R9, R9 ;  /* 0x00000009ff09723e */ /* 0x000fe200024050ff */
[----:B-1----:R-:W-:Y:S01]  /*a190*/  FMUL R11, R140, R154 ;  /* 0x0000009a8c0b7220 */ /* 0x002fe20000400000 */
[----:B------:R-:W-:-:S03]  /*a1a0*/  F2FP.TF32.F32.PACK_B R139, R139 ;  /* 0x0000008bff8b723e */ /* 0x000fc600024050ff */
[----:B------:R0:W-:Y:S01]  /*a1b0*/  @P0 STG.E desc[UR36][R6.64+0x360], R9 ;  /* 0x0003600906000986 */ /* 0x0001e2000c101924 */
[----:B------:R-:W-:Y:S02]  /*a1c0*/  F2FP.TF32.F32.PACK_B R141, R141 ;  /* 0x0000008dff8d723e */ /* 0x000fe400024050ff */
[----:B------:R-:W-:Y:S01]  /*a1d0*/  F2FP.TF32.F32.PACK_B R11, R11 ;  /* 0x0000000bff0b723e */ /* 0x000fe200024050ff */
[----:B------:R-:W-:Y:S01]  /*a1e0*/  @P4 STG.E desc[UR36][R6.64+0x364], R135 ;  /* 0x0003648706004986 */ /* 0x000fe2000c101924 */
[C---:B------:R-:W-:Y:S02]  /*a1f0*/  ISETP.GT.AND P4, PT, R3.reuse, 0xe8, PT ;  /* 0x000000e80300780c */ /* 0x040fe40003f84270 */
[----:B------:R-:W-:Y:S01]  /*a200*/  F2FP.TF32.F32.PACK_B R143, R143 ;  /* 0x0000008fff8f723e */ /* 0x000fe200024050ff */
[----:B------:R1:W-:Y:S01]  /*a210*/  @P5 STG.E desc[UR36][R4.64+0x380], R13 ;  /* 0x0003800d04005986 */ /* 0x0003e2000c101924 */
[----:B------:R-:W-:Y:S02]  /*a220*/  ISETP.GT.AND P5, PT, R3, 0xe9, PT ;  /* 0x000000e90300780c */ /* 0x000fe40003fa4270 */
[----:B------:R-:W-:Y:S01]  /*a230*/  F2FP.TF32.F32.PACK_B R145, R145 ;  /* 0x00000091ff91723e */ /* 0x000fe200024050ff */
[----:B------:R-:W-:Y:S01]  /*a240*/  @P3 STG.E desc[UR36][R4.64+0x384], R137 ;  /* 0x0003848904003986 */ /* 0x000fe2000c101924 */
[----:B------:R-:W-:Y:S01]  /*a250*/  ISETP.GT.AND P3, PT, R0, 0x8, P2 ;  /* 0x000000080000780c */ /* 0x000fe20001764270 */
[----:B0-----:R-:W-:Y:S01]  /*a260*/  FMUL R9, R138, R154 ;  /* 0x0000009a8a097220 */ /* 0x001fe20000400000 */
[----:B------:R-:W-:-:S02]  /*a270*/  ISETP.GT.AND P2, PT, R0, RZ, P4 ;  /* 0x000000ff0000720c */ /* 0x000fc40002744270 */
[C---:B------:R-:W-:Y:S02]  /*a280*/  ISETP.GT.AND P0, PT, R0.reuse, RZ, P5 ;  /* 0x000000ff0000720c */ /* 0x040fe40002f04270 */
[----:B------:R-:W-:Y:S01]  /*a290*/  ISETP.GT.AND P4, PT, R0, 0x8, P4 ;  /* 0x000000080000780c */ /* 0x000fe20002784270 */
[----:B-1----:R-:W-:Y:S01]  /*a2a0*/  FMUL R13, R142, R154 ;  /* 0x0000009a8e0d7220 */ /* 0x002fe20000400000 */
[----:B------:R-:W-:Y:S02]  /*a2b0*/  ISETP.GT.AND P5, PT, R0, 0x8, P5 ;  /* 0x000000080000780c */ /* 0x000fe40002fa4270 */
[----:B------:R-:W-:Y:S02]  /*a2c0*/  F2FP.TF32.F32.PACK_B R9, R9 ;  /* 0x00000009ff09723e */ /* 0x000fe400024050ff */
[----:B------:R-:W-:Y:S02]  /*a2d0*/  F2FP.TF32.F32.PACK_B R13, R13 ;  /* 0x0000000dff0d723e */ /* 0x000fe400024050ff */
[----:B------:R-:W-:Y:S01]  /*a2e0*/  F2FP.TF32.F32.PACK_B R147, R147 ;  /* 0x00000093ff93723e */ /* 0x000fe200024050ff */
[----:B------:R0:W-:Y:S01]  /*a2f0*/  @P1 STG.E desc[UR36][R6.64+0x380], R9 ;  /* 0x0003800906001986 */ /* 0x0001e2000c101924 */
[----:B------:R-:W-:-:S02]  /*a300*/  ISETP.GT.AND P1, PT, R3, 0xf8, PT ;  /* 0x000000f80300780c */ /* 0x000fc40003f24270 */
[----:B------:R-:W-:Y:S01]  /*a310*/  F2FP.TF32.F32.PACK_B R149, R149 ;  /* 0x00000095ff95723e */ /* 0x000fe200024050ff */
[----:B------:R-:W-:Y:S01]  /*a320*/  @P3 STG.E desc[UR36][R6.64+0x384], R139 ;  /* 0x0003848b06003986 */ /* 0x000fe2000c101924 */
[C---:B------:R-:W-:Y:S02]  /*a330*/  ISETP.GT.AND P3, PT, R3.reuse, 0xf0, PT ;  /* 0x000000f00300780c */ /* 0x040fe40003f64270 */
[----:B------:R-:W-:Y:S01]  /*a340*/  F2FP.TF32.F32.PACK_B R151, R151 ;  /* 0x00000097ff97723e */ /* 0x000fe200024050ff */
[----:B------:R1:W-:Y:S01]  /*a350*/  @P2 STG.E desc[UR36][R4.64+0x3a0], R11 ;  /* 0x0003a00b04002986 */ /* 0x0003e2000c101924 */
[----:B------:R-:W-:-:S03]  /*a360*/  ISETP.GT.AND P2, PT, R3, 0xf1, PT ;  /* 0x000000f10300780c */ /* 0x000fc60003f44270 */
[----:B------:R-:W-:Y:S01]  /*a370*/  @P0 STG.E desc[UR36][R4.64+0x3a4], R141 ;  /* 0x0003a48d04000986 */ /* 0x000fe2000c101924 */
[----:B------:R-:W-:Y:S01]  /*a380*/  ISETP.GT.AND P0, PT, R3, 0xf9, PT ;  /* 0x000000f90300780c */ /* 0x000fe20003f04270 */
[-C--:B------:R-:W-:Y:S01]  /*a390*/  FMUL R3, R144, R154.reuse ;  /* 0x0000009a90037220 */ /* 0x080fe20000400000 */
[-C--:B0-----:R-:W-:Y:S01]  /*a3a0*/  FMUL R9, R146, R154.reuse ;  /* 0x0000009a92097220 */ /* 0x081fe20000400000 */
[----:B------:R0:W-:Y:S01]  /*a3b0*/  @P4 STG.E desc[UR36][R6.64+0x3a0], R13 ;  /* 0x0003a00d06004986 */ /* 0x0001e2000c101924 */
[C---:B------:R-:W-:Y:S02]  /*a3c0*/  ISETP.GT.AND P4, PT, R0.reuse, RZ, P2 ;  /* 0x000000ff0000720c */ /* 0x040fe40001784270 */
[----:B------:R-:W-:Y:S01]  /*a3d0*/  F2FP.TF32.F32.PACK_B R3, R3 ;  /* 0x00000003ff03723e */ /* 0x000fe200024050ff */
[----:B------:R-:W-:Y:S01]  /*a3e0*/  @P5 STG.E desc[UR36][R6.64+0x3a4], R143 ;  /* 0x0003a48f06005986 */ /* 0x000fe2000c101924 */
[----:B------:R-:W-:Y:S01]  /*a3f0*/  ISETP.GT.AND P5, PT, R0, RZ, P3 ;  /* 0x000000ff0000720c */ /* 0x000fe20001fa4270 */
[----:B-1----:R-:W-:Y:S01]  /*a400*/  FMUL R11, R148, R154 ;  /* 0x0000009a940b7220 */ /* 0x002fe20000400000 */
[----:B------:R-:W-:-:S02]  /*a410*/  ISETP.GT.AND P3, PT, R0, 0x8, P3 ;  /* 0x000000080000780c */ /* 0x000fc40001f64270 */
[----:B------:R-:W-:Y:S02]  /*a420*/  ISETP.GT.AND P2, PT, R0, 0x8, P2 ;  /* 0x000000080000780c */ /* 0x000fe40001744270 */
[----:B------:R-:W-:Y:S01]  /*a430*/  F2FP.TF32.F32.PACK_B R9, R9 ;  /* 0x00000009ff09723e */ /* 0x000fe200024050ff */
[----:B0-----:R-:W-:Y:S01]  /*a440*/  FMUL R13, R150, R154 ;  /* 0x0000009a960d7220 */ /* 0x001fe20000400000 */
[----:B------:R-:W-:-:S04]  /*a450*/  F2FP.TF32.F32.PACK_B R11, R11 ;  /* 0x0000000bff0b723e */ /* 0x000fc800024050ff */
[----:B------:R-:W-:Y:S01]  /*a460*/  F2FP.TF32.F32.PACK_B R13, R13 ;  /* 0x0000000dff0d723e */ /* 0x000fe200024050ff */
[----:B------:R-:W-:Y:S01]  /*a470*/  @P5 STG.E desc[UR36][R4.64+0x3c0], R3 ;  /* 0x0003c00304005986 */ /* 0x000fe2000c101924 */
[C---:B------:R-:W-:Y:S02]  /*a480*/  ISETP.GT.AND P5, PT, R0.reuse, RZ, P1 ;  /* 0x000000ff0000720c */ /* 0x040fe40000fa4270 */
[C---:B------:R-:W-:Y:S01]  /*a490*/  ISETP.GT.AND P1, PT, R0.reuse, 0x8, P1 ;  /* 0x000000080000780c */ /* 0x040fe20000f24270 */
[----:B------:R-:W-:Y:S01]  /*a4a0*/  @P4 STG.E desc[UR36][R4.64+0x3c4], R145 ;  /* 0x0003c49104004986 */ /* 0x000fe2000c101924 */
[C---:B------:R-:W-:Y:S02]  /*a4b0*/  ISETP.GT.AND P4, PT, R0.reuse, RZ, P0 ;  /* 0x000000ff0000720c */ /* 0x040fe40000784270 */
[----:B------:R-:W-:Y:S01]  /*a4c0*/  ISETP.GT.AND P0, PT, R0, 0x8, P0 ;  /* 0x000000080000780c */ /* 0x000fe20000704270 */
[----:B------:R-:W-:Y:S04]  /*a4d0*/  @P3 STG.E desc[UR36][R6.64+0x3c0], R9 ;  /* 0x0003c00906003986 */ /* 0x000fe8000c101924 */
[----:B------:R-:W-:Y:S04]  /*a4e0*/  @P2 STG.E desc[UR36][R6.64+0x3c4], R147 ;  /* 0x0003c49306002986 */ /* 0x000fe8000c101924 */
[----:B------:R-:W-:Y:S04]  /*a4f0*/  @P5 STG.E desc[UR36][R4.64+0x3e0], R11 ;  /* 0x0003e00b04005986 */ /* 0x000fe8000c101924 */
[----:B------:R0:W-:Y:S02]  /*a500*/  @P4 STG.E desc[UR36][R4.64+0x3e4], R149 ;  /* 0x0003e49504004986 */ /* 0x0001e4000c101924 */
[----:B0-----:R-:W-:-:S02]  /*a510*/  @P1 IMAD.MOV.U32 R4, RZ, RZ, R6 ;  /* 0x000000ffff041224 */ /* 0x001fc400078e0006 */
[----:B------:R-:W-:-:S05]  /*a520*/  @P1 IMAD.MOV.U32 R5, RZ, RZ, R7 ;  /* 0x000000ffff051224 */ /* 0x000fca00078e0007 */
[----:B------:R0:W-:Y:S04]  /*a530*/  @P1 STG.E desc[UR36][R4.64+0x3e0], R13 ;  /* 0x0003e00d04001986 */ /* 0x0001e8000c101924 */
[----:B------:R0:W-:Y:S02]  /*a540*/  @P0 STG.E desc[UR36][R6.64+0x3e4], R151 ;  /* 0x0003e49706000986 */ /* 0x0001e4000c101924 */
.L_x_282:
[----:B------:R-:W-:Y:S05]  /*a550*/  BSYNC B0 ;  /* 0x0000000000007941 */ /* 0x000fea0003800000 */
.L_x_28:
[----:B------:R-:W-:Y:S01]  /*a560*/  ULDC UR4, c[0x0][0xc] ;  /* 0x0000030000047ab9 */ /* 0x000fe20000000800 */
[----:B------:R-:W-:Y:S01]  /*a570*/  ULDC UR5, c[0x0][0x10] ;  /* 0x0000040000057ab9 */ /* 0x000fe20000000800 */
[----:B0-----:R-:W0:Y:S01]  /*a580*/  LDC R3, c[0x0][0x14] ;  /* 0x00000500ff037b82 */ /* 0x001e220000000800 */
[----:B------:R-:W-:Y:S01]  /*a590*/  UIMAD.WIDE.U32 UR4, UR4, UR5, URZ ;  /* 0x00000005040472a5 */ /* 0x000fe2000f8e003f */
[----:B------:R-:W-:Y:S01]  /*a5a0*/  PRMT R0, RZ, 0x7610, R0 ;  /* 0x00007610ff007816 */ /* 0x000fe20000000000 */
[----:B-----5:R-:W-:Y:S02]  /*a5b0*/  IMAD.MOV.U32 R152, RZ, RZ, -0x1 ;  /* 0xffffffffff987424 */ /* 0x020fe400078e00ff */
[----:B------:R-:W-:Y:S02]  /*a5c0*/  IMAD.MOV.U32 R23, RZ, RZ, -0x1 ;  /* 0xffffffffff177424 */ /* 0x000fe400078e00ff */
[----:B0-----:R-:W-:-:S04]  /*a5d0*/  IMAD.WIDE.U32 R16, R3, UR4, R16 ;  /* 0x0000000403107c25 */ /* 0x001fc8000f8e0010 */
[----:B------:R-:W-:Y:S01]  /*a5e0*/  IMAD R3, R3, UR5, RZ ;  /* 0x0000000503037c24 */ /* 0x000fe2000f8e02ff */
[----:B------:R-:W-:Y:S02]  /*a5f0*/  ULDC.64 UR4, c[0x0][0x650] ;  /* 0x0001940000047ab9 */ /* 0x000fe40000000a00 */
[----:B------:R-:W-:Y:S01]  /*a600*/  ISETP.GE.U32.AND P0, PT, R16, UR4, PT ;  /* 0x0000000410007c0c */ /* 0x000fe2000bf06070 */
[----:B------:R-:W-:-:S05]  /*a610*/  IMAD.IADD R17, R17, 0x1, R3 ;  /* 0x0000000111117824 */ /* 0x000fca00078e0203 */
[----:B------:R-:W-:-:S13]  /*a620*/  ISETP.GE.U32.AND.EX P0, PT, R17, UR5, PT, P0 ;  /* 0x0000000511007c0c */ /* 0x000fda000bf06100 */
[----:B------:R-:W-:Y:S05]  /*a630*/  @P0 BRA `(.L_x_283) ;  /* 0x0000000400640947 */ /* 0x000fea0003800000 */
[----:B------:R-:W0:Y:S01]  /*a640*/  S2R R12, SR_CTAID.X ;  /* 0x00000000000c7919 */ /* 0x000e220000002500 */
[----:B----4-:R-:W4:Y:S01]  /*a650*/  LDC.64 R10, c[0x0][0x628] ;  /* 0x00018a00ff0a7b82 */ /* 0x010f220000000a00 */
[----:B------:R-:W-:Y:S01]  /*a660*/  ULDC UR4, c[0x0][0x150] ;  /* 0x0000540000047ab9 */ /* 0x000fe20000000800 */
[----:B-123--:R-:W-:Y:S01]  /*a670*/  IMAD.MOV.U32 R8, RZ, RZ, R16 ;  /* 0x000000ffff087224 */ /* 0x00efe200078e0010 */
[----:B------:R-:W1:Y:S01]  /*a680*/  S2R R24, SR_CTAID.Y ;  /* 0x0000000000187919 */ /* 0x000e620000002600 */
[----:B------:R-:W-:-:S04]  /*a690*/  IMAD.MOV.U32 R9, RZ, RZ, R17 ;  /* 0x000000ffff097224 */ /* 0x000fc800078e0011 */
[----:B------:R-:W2:Y:S08]  /*a6a0*/  LDC R21, c[0x0][0x144] ;  /* 0x00005100ff157b82 */ /* 0x000eb00000000800 */
[----:B------:R-:W3:Y:S08]  /*a6b0*/  LDC R0, c[0x0][0x630] ;  /* 0x00018c00ff007b82 */ /* 0x000ef00000000800 */
[----:B------:R-:W1:Y:S01]  /*a6c0*/  LDC.64 R14, c[0x0][0x620] ;  /* 0x00018800ff0e7b82 */ /* 0x000e620000000a00 */
[----:B----4-:R-:W-:-:S04]  /*a6d0*/  ISETP.NE.U32.AND P0, PT, R10, RZ, PT ;  /* 0x000000ff0a00720c */ /* 0x010fc80003f05070 */
[----:B------:R-:W-:Y:S02]  /*a6e0*/  ISETP.NE.AND.EX P0, PT, R11, RZ, PT, P0 ;  /* 0x000000ff0b00720c */ /* 0x000fe40003f05300 */
[----:B0-----:R-:W-:-:S05]  /*a6f0*/  I2FP.F32.U32 R3, R12 ;  /* 0x0000000c00037245 */ /* 0x001fca0000201000 */
[----:B------:R-:W-:-:S04]  /*a700*/  FMUL R3, R3, UR4 ;  /* 0x0000000403037c20 */ /* 0x000fc80008400000 */
[----:B------:R0:W4:Y:S02]  /*a710*/  F2I.U32.TRUNC.NTZ R20, R3 ;  /* 0x0000000300147305 */ /* 0x000124000020f000 */
[----:B--23--:R-:W-:Y:S05]  /*a720*/  @!P0 BRA `(.L_x_284) ;  /* 0x0000000000288947 */ /* 0x00cfea0003800000 */
[----:B0-----:R-:W0:Y:S02]  /*a730*/  LDC R3, c[0x0][0x634] ;  /* 0x00018d00ff037b82 */ /* 0x001e240000000800 */
        /* <DEDUP_REMOVED lines=9> */
.L_x_284:
[----:B------:R-:W2:Y:S01]  /*a7d0*/  LDC.64 R30, c[0x0][0x640] ;  /* 0x00019000ff1e7b82 */ /* 0x000ea20000000a00 */
[-CC-:B------:R-:W-:Y:S01]  /*a7e0*/  SHF.R.U64 R23, R8, R0.reuse, R9.reuse ;  /* 0x0000000008177219 */ /* 0x180fe20000001209 */
[----:B----4-:R-:W-:Y:S01]  /*a7f0*/  IMAD.MOV R20, RZ, RZ, -R20 ;  /* 0x000000ffff147224 */ /* 0x010fe200078e0a14 */
[----:B------:R-:W-:Y:S01]  /*a800*/  SHF.R.U32.HI R0, RZ, R0, R9 ;  /* 0x00000000ff007219 */ /* 0x000fe20000011609 */
[----:B------:R-:W-:Y:S01]  /*a810*/  ULDC UR4, c[0x0][0x154] ;  /* 0x0000550000047ab9 */ /* 0x000fe20000000800 */
[----:B0-----:R-:W-:Y:S01]  /*a820*/  IADD3 R3, P0, RZ, -R23, RZ ;  /* 0x80000017ff037210 */ /* 0x001fe20007f1e0ff */
[----:B------:R-:W-:Y:S02]  /*a830*/  IMAD R26, R21, R20, R12 ;  /* 0x00000014151a7224 */ /* 0x000fe400078e020c */
[----:B------:R-:W0:Y:S01]  /*a840*/  LDC R6, c[0x0][0x618] ;  /* 0x00018600ff067b82 */ /* 0x000e220000000800 */
[----:B------:R-:W-:Y:S02]  /*a850*/  IMAD.MOV.U32 R7, RZ, RZ, 0x1 ;  /* 0x00000001ff077424 */ /* 0x000fe400078e00ff */
[----:B------:R-:W-:-:S04]  /*a860*/  IMAD.X R5, RZ, RZ, ~R0, P0 ;  /* 0x000000ffff057224 */ /* 0x000fc800000e0e00 */
[-C--:B-1----:R-:W-:Y:S01]  /*a870*/  IMAD R0, R5, R14.reuse, RZ ;  /* 0x0000000e05007224 */ /* 0x082fe200078e02ff */
[----:B------:R-:W1:Y:S01]  /*a880*/  LDC R8, c[0x0][0x608] ;  /* 0x00018200ff087b82 */ /* 0x000e620000000800 */
[----:B------:R-:W-:-:S04]  /*a890*/  IMAD.WIDE.U32 R4, R3, R14, R16 ;  /* 0x0000000e03047225 */ /* 0x000fc800078e0010 */
[----:B------:R-:W-:Y:S01]  /*a8a0*/  IMAD R3, R3, R15, R0 ;  /* 0x0000000f03037224 */ /* 0x000fe200078e0200 */
[----:B------:R-:W-:Y:S02]  /*a8b0*/  I2FP.F32.U32 R0, R24 ;  /* 0x0000001800007245 */ /* 0x000fe40000201000 */
[----:B------:R-:W3:Y:S01]  /*a8c0*/  LDC R28, c[0x0][0x658] ;  /* 0x00019600ff1c7b82 */ /* 0x000ee20000000800 */
[----:B------:R-:W-:Y:S01]  /*a8d0*/  IMAD.IADD R3, R5, 0x1, R3 ;  /* 0x0000000105037824 */ /* 0x000fe200078e0203 */
[----:B--2---:R-:W-:Y:S01]  /*a8e0*/  ISETP.NE.U32.AND P0, PT, R30, RZ, PT ;  /* 0x000000ff1e00720c */ /* 0x004fe20003f05070 */
[----:B------:R-:W-:Y:S01]  /*a8f0*/  FMUL R0, R0, UR4 ;  /* 0x0000000400007c20 */ /* 0x000fe20008400000 */
[----:B------:R-:W-:Y:S02]  /*a900*/  IMAD.MOV.U32 R5, RZ, RZ, -0x1 ;  /* 0xffffffffff057424 */ /* 0x000fe400078e00ff */
[----:B------:R-:W-:Y:S01]  /*a910*/  ISETP.NE.AND.EX P0, PT, R31, RZ, PT, P0 ;  /* 0x000000ff1f00720c */ /* 0x000fe20003f05300 */
[----:B------:R2:W4:Y:S01]  /*a920*/  F2I.U32.TRUNC.NTZ R13, R0 ;  /* 0x00000000000d7305 */ /* 0x000522000020f000 */
[----:B------:R-:W2:Y:S01]  /*a930*/  LDC R15, c[0x0][0x148] ;  /* 0x00005200ff0f7b82 */ /* 0x000ea20000000800 */
[----:B0-----:R-:W-:-:S02]  /*a940*/  SHF.R.U64 R12, R4, R6, R3 ;  /* 0x00000006040c7219 */ /* 0x001fc40000001203 */
[----:B------:R-:W-:-:S05]  /*a950*/  SHF.R.U32.HI R3, RZ, R6, R3 ;  /* 0x00000006ff037219 */ /* 0x000fca0000011603 */
[----:B------:R-:W0:Y:S01]  /*a960*/  LDC R20, c[0x0][0x600] ;  /* 0x00018000ff147b82 */ /* 0x000e220000000800 */
[-CC-:B-1----:R-:W-:Y:S02]  /*a970*/  SHF.R.U64 R10, R12, R8.reuse, R3.reuse ;  /* 0x000000080c0a7219 */ /* 0x182fe40000001203 */
[----:B------:R-:W-:-:S05]  /*a980*/  SHF.R.U32.HI R3, RZ, R8, R3 ;  /* 0x00000008ff037219 */ /* 0x000fca0000011603 */
[----:B------:R-:W1:Y:S01]  /*a990*/  LDC R21, c[0x0][0x648] ;  /* 0x00019200ff157b82 */ /* 0x000e620000000800 */
[-C--:B---3--:R-:W-:Y:S02]  /*a9a0*/  SHF.L.U32 R4, R5, R28.reuse, RZ ;  /* 0x0000001c05047219 */ /* 0x088fe400000006ff */
[-CC-:B------:R-:W-:Y:S02]  /*a9b0*/  SHF.R.U64 R14, R10, R28.reuse, R3.reuse ;  /* 0x0000001c0a0e7219 */ /* 0x180fe40000001203 */
[----:B------:R-:W-:Y:S02]  /*a9c0*/  SHF.R.U32.HI R5, RZ, R28, R3 ;  /* 0x0000001cff057219 */ /* 0x000fe40000011603 */
[----:B------:R-:W-:Y:S01]  /*a9d0*/  LOP3.LUT R153, RZ, R4, RZ, 0x33, !PT ;  /* 0x00000004ff997212 */ /* 0x000fe200078e33ff */
[----:B------:R-:W3:Y:S01]  /*a9e0*/  LDC R25, c[0x0][0x638] ;  /* 0x00018e00ff197b82 */ /* 0x000ee20000000800 */
[----:B------:R-:W-:Y:S01]  /*a9f0*/  SHF.L.U32 R28, R7, R28, RZ ;  /* 0x0000001c071c7219 */ /* 0x000fe200000006ff */
[----:B------:R-:W-:-:S06]  /*aa00*/  IMAD.MOV.U32 R4, RZ, RZ, R14 ;  /* 0x000000ffff047224 */ /* 0x000fcc00078e000e */
[----:B------:R-:W0:Y:S01]  /*aa10*/  LDC R27, c[0x0][0x610] ;  /* 0x00018400ff1b7b82 */ /* 0x000e220000000800 */
[----:B----4-:R-:W-:Y:S05]  /*aa20*/  @!P0 BRA `(.L_x_285) ;  /* 0x0000000000288947 */ /* 0x010fea0003800000 */
[----:B------:R-:W4:Y:S02]  /*aa30*/  LDC R3, c[0x0][0x64c] ;  /* 0x00019300ff037b82 */ /* 0x000f240000000800 */
[----:B----4-:R-:W-:-:S05]  /*aa40*/  IADD3 R3, P0, R14, R3, RZ ;  /* 0x000000030e037210 */ /* 0x010fca0007f1e0ff */
        /* <DEDUP_REMOVED lines=8> */
.L_x_285:
[----:B------:R-:W-:Y:S01]  /*aad0*/  ISETP.NE.AND P0, PT, R2, 0x1, PT ;  /* 0x000000010200780c */ /* 0x000fe20003f05270 */
[----:B------:R-:W-:Y:S01]  /*aae0*/  IMAD.MOV R13, RZ, RZ, -R13 ;  /* 0x000000ffff0d7224 */ /* 0x000fe200078e0a0d */
[----:B-12---:R-:W-:Y:S01]  /*aaf0*/  SHF.R.U64 R0, R4, R21, R5 ;  /* 0x0000001504007219 */ /* 0x006fe20000001205 */
[----:B0-----:R-:W-:Y:S01]  /*ab00*/  VIADD R5, R20, 0xffffffff ;  /* 0xffffffff14057836 */ /* 0x001fe20000000000 */
[----:B------:R-:W-:-:S03]  /*ab10*/  LOP3.LUT R153, R10, R153, RZ, 0xc0, !PT ;  /* 0x000000990a997212 */ /* 0x000fc600078ec0ff */
[----:B------:R-:W-:Y:S01]  /*ab20*/  IMAD.MOV R3, RZ, RZ, -R0 ;  /* 0x000000ffff037224 */ /* 0x000fe200078e0a00 */
[----:B------:R-:W-:Y:S01]  /*ab30*/  LOP3.LUT R5, R12, R5, RZ, 0xc0, !PT ;  /* 0x000000050c057212 */ /* 0x000fe200078ec0ff */
[----:B------:R-:W-:Y:S02]  /*ab40*/  IMAD R153, R28, R0, R153 ;  /* 0x000000001c997224 */ /* 0x000fe400078e0299 */
[----:B---3--:R-:W-:Y:S02]  /*ab50*/  IMAD R0, R3, R25, R14 ;  /* 0x0000001903007224 */ /* 0x008fe400078e020e */
[----:B------:R-:W-:Y:S02]  /*ab60*/  @P0 IMAD R26, R15, R13, R24 ;  /* 0x0000000d0f1a0224 */ /* 0x000fe400078e0218 */
[----:B------:R-:W-:Y:S02]  /*ab70*/  IMAD R4, R0, R20, R5 ;  /* 0x0000001400047224 */ /* 0x000fe400078e0205 */
[----:B------:R-:W-:-:S02]  /*ab80*/  IMAD R153, R153, R27, R26 ;  /* 0x0000001b99997224 */ /* 0x000fc400078e021a */
[----:B------:R-:W-:-:S03]  /*ab90*/  IMAD.MOV.U32 R3, RZ, RZ, 0x1 ;  /* 0x00000001ff037424 */ /* 0x000fc600078e00ff */
[----:B------:R-:W-:Y:S02]  /*aba0*/  SEL R152, R4, R153, !P0 ;  /* 0x0000009904987207 */ /* 0x000fe40004000000 */
[----:B------:R-:W-:Y:S02]  /*abb0*/  PRMT R0, R3, 0x7610, R0 ;  /* 0x0000761003007816 */ /* 0x000fe40000000000 */
[----:B------:R-:W-:-:S07]  /*abc0*/  SEL R153, R153, R4, !P0 ;  /* 0x0000000499997207 */ /* 0x000fce0004000000 */
.L_x_283:
[----:B------:R-:W-:-:S13]  /*abd0*/  LOP3.LUT P0, RZ, R0, 0xff, RZ, 0xc0, !PT ;  /* 0x000000ff00ff7812 */ /* 0x000fda000780c0ff */
[----:B------:R-:W-:Y:S05]  /*abe0*/  @P0 BRA `(.L_x_286) ;  /* 0xffffff6000e80947 */ /* 0x000fea000383ffff */
[----:B------:R-:W-:Y:S05]  /*abf0*/  EXIT ;  /* 0x000000000000794d */ /* 0x000fea0003800000 */
.L_x_3:
[----:B0-----:R-:W-:Y:S01]  /*ac00*/  ULDC.64 UR4, c[0x0][0x650] ;  /* 0x0001940000047ab9 */ /* 0x001fe20000000a00 */
        /* <DEDUP_REMOVED lines=25> */
.L_x_288:
[--C-:B------:R-:W-:Y:S01]  /*ada0*/  SHF.R.U64 R12, R10, R14, R11.reuse ;  /* 0x0000000e0a0c7219 */ /* 0x100fe2000000120b */
[----:B------:R-:W0:Y:S01]  /*adb0*/  LDC R22, c[0x0][0x618] ;  /* 0x00018600ff167b82 */ /* 0x000e220000000800 */
[----:B------:R-:W-:Y:S01]  /*adc0*/  I2FP.F32.U32 R6, R4 ;  /* 0x0000000400067245 */ /* 0x000fe20000201000 */
[----:B------:R-:W-:Y:S01]  /*add0*/  ULDC UR4, c[0x0][0x150] ;  /* 0x0000540000047ab9 */ /* 0x000fe20000000800 */
[----:B------:R-:W-:Y:S02]  /*ade0*/  SHF.R.U32.HI R5, RZ, R14, R11 ;  /* 0x0000000eff057219 */ /* 0x000fe4000001160b */
[----:B------:R-:W-:Y:S01]  /*adf0*/  IADD3 R9, P0, RZ, -R12, RZ ;  /* 0x8000000cff097210 */ /* 0x000fe20007f1e0ff */
[----:B------:R-:W-:Y:S01]  /*ae00*/  FMUL R11, R6, UR4 ;  /* 0x00000004060b7c20 */ /* 0x000fe20008400000 */
[----:B------:R-:W-:Y:S01]  /*ae10*/  ULDC UR4, c[0x0][0x154] ;  /* 0x0000550000047ab9 */ /* 0x000fe20000000800 */
[----:B------:R-:W1:Y:S02]  /*ae20*/  LDC.64 R24, c[0x0][0x640] ;  /* 0x00019000ff187b82 */ /* 0x000e640000000a00 */
[----:B------:R-:W-:-:S02]  /*ae30*/  IMAD.X R5, RZ, RZ, ~R5, P0 ;  /* 0x000000ffff057224 */ /* 0x000fc400000e0e05 */
[----:B------:R-:W2:Y:S01]  /*ae40*/  F2I.U32.TRUNC.NTZ R11, R11 ;  /* 0x0000000b000b7305 */ /* 0x000ea2000020f000 */
[----:B------:R-:W-:-:S03]  /*ae50*/  IMAD.WIDE.U32 R6, R9, R20, R16 ;  /* 0x0000001409067225 */ /* 0x000fc600078e0010 */
[----:B------:R-:W3:Y:S01]  /*ae60*/  LDC R13, c[0x0][0x144] ;  /* 0x00005100ff0d7b82 */ /* 0x000ee20000000800 */
[----:B------:R-:W-:-:S04]  /*ae70*/  IMAD R8, R5, R20, RZ ;  /* 0x0000001405087224 */ /* 0x000fc800078e02ff */
[----:B------:R-:W-:Y:S02]  /*ae80*/  IMAD R5, R9, R21, R8 ;  /* 0x0000001509057224 */ /* 0x000fe400078e0208 */
[----:B------:R-:W-:Y:S01]  /*ae90*/  IMAD.MOV.U32 R8, RZ, RZ, -0x1 ;  /* 0xffffffffff087424 */ /* 0x000fe200078e00ff */
[----:B------:R-:W4:Y:S01]  /*aea0*/  LDC R14, c[0x0][0x608] ;  /* 0x00018200ff0e7b82 */ /* 0x000f220000000800 */
[----:B------:R-:W-:Y:S01]  /*aeb0*/  IMAD.IADD R5, R7, 0x1, R5 ;  /* 0x0000000107057824 */ /* 0x000fe200078e0205 */
[----:B------:R-:W-:-:S04]  /*aec0*/  I2FP.F32.U32 R7, R3 ;  /* 0x0000000300077245 */ /* 0x000fc80000201000 */
[-C--:B0-----:R-:W-:Y:S01]  /*aed0*/  SHF.R.U64 R10, R6, R22.reuse, R5 ;  /* 0x00000016060a7219 */ /* 0x081fe20000001205 */
[----:B--2---:R-:W-:Y:S01]  /*aee0*/  IMAD.MOV R6, RZ, RZ, -R11 ;  /* 0x000000ffff067224 */ /* 0x004fe200078e0a0b */
[----:B------:R-:W0:Y:S01]  /*aef0*/  LDC R9, c[0x0][0x658] ;  /* 0x00019600ff097b82 */ /* 0x000e220000000800 */
[----:B-1----:R-:W-:Y:S01]  /*af00*/  ISETP.NE.U32.AND P0, PT, R24, RZ, PT ;  /* 0x000000ff1800720c */ /* 0x002fe20003f05070 */
[----:B------:R-:W-:Y:S01]  /*af10*/  FMUL R7, R7, UR4 ;  /* 0x0000000407077c20 */ /* 0x000fe20008400000 */
[----:B------:R-:W-:Y:S02]  /*af20*/  SHF.R.U32.HI R5, RZ, R22, R5 ;  /* 0x00000016ff057219 */ /* 0x000fe40000011605 */
[----:B------:R-:W-:-:S03]  /*af30*/  ISETP.NE.AND.EX P0, PT, R25, RZ, PT, P0 ;  /* 0x000000ff1900720c */ /* 0x000fc60003f05300 */
[----:B------:R-:W1:Y:S01]  /*af40*/  LDC R20, c[0x0][0x148] ;  /* 0x00005200ff147b82 */ /* 0x000e620000000800 */
[----:B---3--:R-:W-:Y:S02]  /*af50*/  IMAD R23, R13, R6, R4 ;  /* 0x000000060d177224 */ /* 0x008fe400078e0204 */
[----:B------:R-:W-:-:S05]  /*af60*/  IMAD.MOV.U32 R6, RZ, RZ, 0x1 ;  /* 0x00000001ff067424 */ /* 0x000fca00078e00ff */
[----:B------:R-:W2:Y:S01]  /*af70*/  LDC R21, c[0x0][0x600] ;  /* 0x00018000ff157b82 */ /* 0x000ea20000000800 */
[-CC-:B----4-:R-:W-:Y:S02]  /*af80*/  SHF.R.U64 R13, R10, R14.reuse, R5.reuse ;  /* 0x0000000e0a0d7219 */ /* 0x190fe40000001205 */
[----:B------:R-:W-:Y:S02]  /*af90*/  SHF.R.U32.HI R4, RZ, R14, R5 ;  /* 0x0000000eff047219 */ /* 0x000fe40000011605 */
[----:B------:R3:W4:Y:S03]  /*afa0*/  F2I.U32.TRUNC.NTZ R14, R7 ;  /* 0x00000007000e7305 */ /* 0x000726000020f000 */
[----:B------:R-:W1:Y:S01]  /*afb0*/  LDC R26, c[0x0][0x648] ;  /* 0x00019200ff1a7b82 */ /* 0x000e620000000800 */
[-C--:B0-----:R-:W-:Y:S02]  /*afc0*/  SHF.R.U64 R15, R13, R9.reuse, R4 ;  /* 0x000000090d0f7219 */ /* 0x081fe40000001204 */
[----:B------:R-:W-:-:S02]  /*afd0*/  SHF.L.U32 R8, R8, R9, RZ ;  /* 0x0000000908087219 */ /* 0x000fc400000006ff */
[-C--:B------:R-:W-:Y:S01]  /*afe0*/  SHF.R.U32.HI R5, RZ, R9.reuse, R4 ;  /* 0x00000009ff057219 */ /* 0x080fe20000011604 */
[----:B------:R-:W-:Y:S01]  /*aff0*/  IMAD.MOV.U32 R4, RZ, RZ, R15 ;  /* 0x000000ffff047224 */ /* 0x000fe200078e000f */
[----:B------:R-:W-:Y:S01]  /*b000*/  SHF.L.U32 R22, R6, R9, RZ ;  /* 0x0000000906167219 */ /* 0x000fe200000006ff */
[----:B------:R-:W0:Y:S01]  /*b010*/  LDC R27, c[0x0][0x638] ;  /* 0x00018e00ff1b7b82 */ /* 0x000e220000000800 */
[----:B------:R-:W-:-:S07]  /*b020*/  LOP3.LUT R28, RZ, R8, RZ, 0x33, !PT ;  /* 0x00000008ff1c7212 */ /* 0x000fce00078e33ff */
        /* <DEDUP_REMOVED lines=12> */
.L_x_289:
[----:B------:R-:W-:Y:S01]  /*b0f0*/  ISETP.NE.AND P0, PT, R2, 0x1, PT ;  /* 0x000000010200780c */ /* 0x000fe20003f05270 */
[----:B--2---:R-:W-:Y:S01]  /*b100*/  VIADD R7, R21, 0xffffffff ;  /* 0xffffffff15077836 */ /* 0x004fe20000000000 */
[----:B-1----:R-:W-:Y:S01]  /*b110*/  SHF.R.U64 R5, R4, R26, R5 ;  /* 0x0000001a04057219 */ /* 0x002fe20000001205 */
[----:B------:R-:W-:Y:S01]  /*b120*/  IMAD.MOV R14, RZ, RZ, -R14 ;  /* 0x000000ffff0e7224 */ /* 0x000fe200078e0a0e */
[----:B------:R-:W-:Y:S01]  /*b130*/  LOP3.LUT R4, R13, R28, RZ, 0xc0, !PT ;  /* 0x0000001c0d047212 */ /* 0x000fe200078ec0ff */
[----:B------:R-:W-:Y:S01]  /*b140*/  IMAD.MOV.U32 R8, RZ, RZ, R12 ;  /* 0x000000ffff087224 */ /* 0x000fe200078e000c */
[----:B------:R-:W-:Y:S01]  /*b150*/  LOP3.LUT R10, R10, R7, RZ, 0xc0, !PT ;  /* 0x000000070a0a7212 */ /* 0x000fe200078ec0ff */
[----:B------:R-:W-:Y:S02]  /*b160*/  IMAD.MOV R6, RZ, RZ, -R5 ;  /* 0x000000ffff067224 */ /* 0x000fe400078e0a05 */
[----:B------:R-:W-:-:S04]  /*b170*/  IMAD R4, R22, R5, R4 ;  /* 0x0000000516047224 */ /* 0x000fc800078e0204 */
[----:B------:R-:W-:Y:S02]  /*b180*/  @P0 IMAD R23, R20, R14, R3 ;  /* 0x0000000e14170224 */ /* 0x000fe400078e0203 */
[----:B0-----:R-:W-:Y:S02]  /*b190*/  IMAD R3, R6, R27, R15 ;  /* 0x0000001b06037224 */ /* 0x001fe400078e020f */
[----:B------:R-:W-:Y:S02]  /*b1a0*/  IMAD R7, R4, R29, R23 ;  /* 0x0000001d04077224 */ /* 0x000fe400078e0217 */
[----:B------:R-:W-:Y:S02]  /*b1b0*/  IMAD R4, R3, R21, R10 ;  /* 0x0000001503047224 */ /* 0x000fe400078e020a */
[----:B------:R-:W-:-:S03]  /*b1c0*/  IMAD.MOV.U32 R6, RZ, RZ, 0x1 ;  /* 0x00000001ff067424 */ /* 0x000fc600078e00ff */
[----:B------:R-:W-:Y:S02]  /*b1d0*/  SEL R9, R4, R7, !P0 ;  /* 0x0000000704097207 */ /* 0x000fe40004000000 */
[----:B------:R-:W-:-:S07]  /*b1e0*/  SEL R7, R7, R4, !P0 ;  /* 0x0000000407077207 */ /* 0x000fce0004000000 */
.L_x_287:
[----:B------:R-:W-:-:S08]  /*b1f0*/  NOP ;  /* 0x0000000000007918 */ /* 0x000fd00000000000 */
[----:B------:R-:W0:-:S00]  /*b200*/  USETMAXREG.DEALLOC.CTAPOOL 0x28 ;  /* 0x00000028000079c8 */ /* 0x000e0000080e0500 */
[----:B0-----:R-:W-:-:S13]  /*b210*/  ISETP.NE.AND P0, PT, R0, RZ, PT ;  /* 0x000000ff0000720c */ /* 0x001fda0003f05270 */
[----:B------:R-:W-:Y:S05]  /*b220*/  @P0 EXIT ;  /* 0x000000000000094d */ /* 0x000fea0003800000 */
[----:B------:R-:W-:Y:S01]  /*b230*/  LOP3.LUT P0, RZ, R6, 0xff, RZ, 0xc0, !PT ;  /* 0x000000ff06ff7812 */ /* 0x000fe2000780c0ff */
[----:B------:R-:W-:Y:S02]  /*b240*/  IMAD.MOV.U32 R0, RZ, RZ, 0x1 ;  /* 0x00000001ff007424 */ /* 0x000fe400078e00ff */
[----:B------:R-:W-:-:S10]  /*b250*/  IMAD.MOV.U32 R12, RZ, RZ, RZ ;  /* 0x000000ffff0c7224 */ /* 0x000fd400078e00ff */
[----:B------:R-:W-:Y:S05]  /*b260*/  @!P0 BRA `(.L_x_290) ;  /* 0x0000000c00c48947 */ /* 0x000fea0003800000 */
[----:B------:R-:W0:Y:S01]  /*b270*/  LDC R0, c[0x0][0x28c] ;  /* 0x0000a300ff007b82 */ /* 0x000e220000000800 */
[----:B------:R-:W-:Y:S01]  /*b280*/  ULDC UR21, c[0x0][0x658] ;  /* 0x0001960000157ab9 */ /* 0x000fe20000000800 */
[----:B------:R-:W-:Y:S01]  /*b290*/  UMOV UR5, 0xffffffff ;  /* 0xffffffff00057882 */ /* 0x000fe20000000000 */
[----:B------:R-:W-:Y:S01]  /*b2a0*/  ULDC UR4, c[0x0][0xc] ;  /* 0x0000030000047ab9 */ /* 0x000fe20000000800 */
[----:B------:R-:W-:Y:S01]  /*b2b0*/  USHF.L.U32 UR29, UR5, UR21, URZ ;  /* 0x00000015051d7299 */ /* 0x000fe2000800063f */
[C---:B------:R-:W-:Y:S01]  /*b2c0*/  LOP3.LUT P2, RZ, R18.reuse, 0x7f, RZ, 0xc0, !PT ;  /* 0x0000007f12ff7812 */ /* 0x040fe2000784c0ff */
[----:B------:R-:W-:Y:S01]  /*b2d0*/  UMOV UR6, 0x1 ;  /* 0x0000000100067882 */ /* 0x000fe20000000000 */
[----:B------:R-:W-:Y:S01]  /*b2e0*/  ULDC UR5, c[0x0][0x10] ;  /* 0x0000040000057ab9 */ /* 0x000fe20000000800 */
[----:B------:R-:W-:Y:S01]  /*b2f0*/  LOP3.LUT P0, RZ, R18, 0x1f, RZ, 0xc0, !PT ;  /* 0x0000001f12ff7812 */ /* 0x000fe2000780c0ff */
[----:B------:R-:W-:Y:S01]  /*b300*/  UIMAD.WIDE.U32 UR4, UR4, UR5, URZ ;  /* 0x00000005040472a5 */ /* 0x000fe2000f8e003f */
[----:B------:R-:W-:Y:S01]  /*b310*/  BSSY B0, `(.L_x_290) ;  /* 0x00000e6000007945 */ /* 0x000fe20003800000 */
[----:B------:R-:W-:Y:S01]  /*b320*/  USHF.L.U32 UR21, UR6, UR21, URZ ;  /* 0x0000001506157299 */ /* 0x000fe2000800063f */
[----:B------:R-:W-:Y:S01]  /*b330*/  IMAD.MOV.U32 R13, RZ, RZ, 0x1 ;  /* 0x00000001ff0d7424 */ /* 0x000fe200078e00ff */
[----:B------:R-:W-:Y:S01]  /*b340*/  LOP3.LUT R11, R19, 0x2, RZ, 0xfc, !PT ;  /* 0x00000002130b7812 */ /* 0x000fe200078efcff */
[----:B------:R-:W-:Y:S01]  /*b350*/  ULDC UR6, c[0x0][0x14] ;  /* 0x0000050000067ab9 */ /* 0x000fe20000000800 */
[----:B------:R-:W-:Y:S01]  /*b360*/  PLOP3.LUT P0, PT, P0, P2, PT, 0x8a, 0x0 ;  /* 0x000000000000781c */ /* 0x000fe20000705172 */
[----:B------:R-:W-:Y:S01]  /*b370*/  UIMAD.WIDE.U32 UR14, UR4, UR6, URZ ;  /* 0x00000006040e72a5 */ /* 0x000fe2000f8e003f */
[----:B------:R-:W-:Y:S01]  /*b380*/  IMAD.MOV.U32 R12, RZ, RZ, RZ ;  /* 0x000000ffff0c7224 */ /* 0x000fe200078e00ff */
[----:B------:R-:W-:Y:S01]  /*b390*/  UIMAD UR37, UR5, UR6, URZ ;  /* 0x00000006052572a4 */ /* 0x000fe2000f8e023f */
[----:B------:R-:W-:Y:S01]  /*b3a0*/  ULDC UR13, c[0x0][0x600] ;  /* 0x00018000000d7ab9 */ /* 0x000fe20000000800 */
[----:B------:R-:W-:-:S02]  /*b3b0*/  ULOP3.LUT UR29, URZ, UR29, URZ, 0x33, !UPT ;  /* 0x0000001d3f1d7292 */ /* 0x000fc4000f8e333f */
[----:B------:R-:W-:Y:S01]  /*b3c0*/  UIADD3 UR13, UR13, -0x1, URZ ;  /* 0xffffffff0d0d7890 */ /* 0x000fe2000fffe03f */
[----:B0-----:R-:W-:Y:S01]  /*b3d0*/  VIADD R0, R0, 0x7f ;  /* 0x0000007f00007836 */ /* 0x001fe20000000000 */
[----:B------:R-:W-:Y:S01]  /*b3e0*/  UIADD3 UR37, UR15, UR37, URZ ;  /* 0x000000250f257290 */ /* 0x000fe2000fffe03f */
[----:B------:R-:W-:-:S03]  /*b3f0*/  ULDC.64 UR22, c[0x0][0x198] ;  /* 0x0000660000167ab9 */ /* 0x000fc60000000a00 */
[----:B------:R-:W-:-:S04]  /*b400*/  SHF.R.S32.HI R3, RZ, 0x1f, R0 ;  /* 0x0000001fff037819 */ /* 0x000fc80000011400 */
[----:B------:R-:W-:Y:S01]  /*b410*/  LEA.HI R3, R3, R0, RZ, 0x7 ;  /* 0x0000000003037211 */ /* 0x000fe200078f38ff */
[----:B------:R-:W-:-:S03]  /*b420*/  IMAD.MOV.U32 R0, RZ, RZ, 0x1 ;  /* 0x00000001ff007424 */ /* 0x000fc600078e00ff */
[----:B------:R-:W-:-:S05]  /*b430*/  SHF.R.S32.HI R3, RZ, 0x7, R3 ;  /* 0x00000007ff037819 */ /* 0x000fca0000011403 */
[----:B------:R-:W-:-:S07]  /*b440*/  VIADD R10, R3, 0x1 ;  /* 0x00000001030a7836 */ /* 0x000fce0000000000 */
.L_x_302:
[----:B------:R-:W-:-:S03]  /*b450*/  UMOV UR4, 0xffffffff ;  /* 0xffffffff00047882 */ /* 0x000fc60000000000 */
[----:B------:R-:W-:Y:S05]  /*b460*/  BRA.DIV UR4, `(.L_x_291) ;  /* 0x00000012049c7947 */ /* 0x000fea000b800000 */
[----:B------:R-:W-:-:S13]  /*b470*/  ELECT P6, URZ, PT ;  /* 0x00000000003f782f */ /* 0x000fda00038c0000 */
.L_x_316:
[----:B------:R-:W0:Y:S01]  /*b480*/  LDC R4, c[0x0][0x28c] ;  /* 0x0000a300ff047b82 */ /* 0x000e220000000800 */
[----:B------:R-:W-:Y:S01]  /*b490*/  BSSY B1, `(.L_x_292) ;  /* 0x000005a000017945 */ /* 0x000fe20003800000 */
[----:B0-----:R-:W-:-:S13]  /*b4a0*/  ISETP.LT.OR P6, PT, R4, 0x1, !P6 ;  /* 0x000000010400780c */ /* 0x001fda00077c1670 */
[----:B------:R-:W-:Y:S05]  /*b4b0*/  @P6 BRA `(.L_x_293) ;  /* 0x00000004005c6947 */ /* 0x000fea0003800000 */
[----:B------:R-:W-:Y:S02]  /*b4c0*/  IMAD.SHL.U32 R15, R7, 0x80, RZ ;  /* 0x00000080070f7824 */ /* 0x000fe400078e00ff */
[----:B------:R-:W-:Y:S02]  /*b4d0*/  IMAD.SHL.U32 R18, R9, 0x100, RZ ;  /* 0x0000010009127824 */ /* 0x000fe400078e00ff */
[----:B------:R-:W-:Y:S02]  /*b4e0*/  IMAD.MOV.U32 R20, RZ, RZ, RZ ;  /* 0x000000ffff147224 */ /* 0x000fe400078e00ff */
[----:B------:R-:W-:Y:S02]  /*b4f0*/  IMAD.MOV.U32 R4, RZ, RZ, R10 ;  /* 0x000000ffff047224 */ /* 0x000fe400078e000a */
[----:B------:R-:W-:Y:S02]  /*b500*/  IMAD.MOV.U32 R5, RZ, RZ, R0 ;  /* 0x000000ffff057224 */ /* 0x000fe400078e0000 */
[----:B------:R-:W-:-:S07]  /*b510*/  IMAD.MOV.U32 R6, RZ, RZ, R12 ;  /* 0x000000ffff067224 */ /* 0x000fce00078e000c */
.L_x_297:
[----:B------:R-:W0:Y:S01]  /*b520*/  S2R R14, SR_CgaCtaId ;  /* 0x00000000000e7919 */ /* 0x000e220000008800 */
[----:B------:R-:W-:Y:S01]  /*b530*/  MOV R7, 0x400 ;  /* 0x0000040000077802 */ /* 0x000fe20000000f00 */
[----:B------:R-:W1:Y:S03]  /*b540*/  @!P2 LDC R9, c[0x0][0x500] ;  /* 0x00014000ff09ab82 */ /* 0x000e660000000800 */
[----:B0-----:R-:W-:Y:S02]  /*b550*/  LEA R21, R14, R7, 0x18 ;  /* 0x000000070e157211 */ /* 0x001fe400078ec0ff */
[----:B------:R-:W-:-:S03]  /*b560*/  SHF.L.U32 R7, R5, 0x1f, RZ ;  /* 0x0000001f05077819 */ /* 0x000fc600000006ff */
[----:B------:R-:W-:-:S04]  /*b570*/  IMAD R14, R6, 0x8, R21 ;  /* 0x00000008060e7824 */ /* 0x000fc800078e0215 */
[----:B------:R-:W0:Y:S02]  /*b580*/  SYNCS.PHASECHK.TRANS64.TRYWAIT P1, [R14+URZ+0x38], R7 ;  /* 0x000038070e0075a7 */ /* 0x000e24000802017f */
[----:B01----:R-:W-:Y:S05]  /*b590*/  @!P1 BRA `(.L_x_294) ;  /* 0x0000001000709947 */ /* 0x003fea0003800000 */
.L_x_317:
[----:B0-----:R-:W-:Y:S01]  /*b5a0*/  PRMT R7, R11, 0x9910, RZ ;  /* 0x000099100b077816 */ /* 0x001fe200000000ff */
[----:B------:R0:W-:Y:S03]  /*b5b0*/  @!P2 SYNCS.ARRIVE.TRANS64 RZ, [R14+URZ], R9 ;  /* 0x000000090effa9a7 */ /* 0x0001e6000800003f */
[----:B------:R-:W-:-:S13]  /*b5c0*/  ISETP.NE.AND P1, PT, R7, 0x2, PT ;  /* 0x000000020700780c */ /* 0x000fda0003f25270 */
[----:B0-----:R-:W-:Y:S05]  /*b5d0*/  @P1 BRA `(.L_x_295) ;  /* 0x0000000000041947 */ /* 0x001fea0003800000 */
[----:B------:R-:W-:Y:S01]  /*b5e0*/  BPT.TRAP 0x1 ;  /* 0x000000040000795c */ /* 0x000fe20000300000 */
.L_x_295:
[----:B------:R-:W-:Y:S05]  /*b5f0*/  @P0 BRA `(.L_x_296) ;  /* 0x0000000000040947 */ /* 0x000fea0003800000 */
[----:B------:R-:W-:Y:S01]  /*b600*/  BPT.TRAP 0x1 ;  /* 0x000000040000795c */ /* 0x000fe20000300000 */
.L_x_296:
[----:B------:R-:W-:Y:S01]  /*b610*/  R2UR UR56, R21 ;  /* 0x00000000153872ca */ /* 0x000fe200000e0000 */
[----:B------:R-:W-:Y:S01]  /*b620*/  IMAD R21, R6, 0x10000, R21 ;  /* 0x0001000006157824 */ /* 0x000fe200078e0215 */
[----:B------:R-:W-:Y:S01]  /*b630*/  R2UR UR10, R20 ;  /* 0x00000000140a72ca */ /* 0x000fe200000e0000 */
[----:B------:R-:W-:Y:S01]  /*b640*/  UIADD3 UR30, UP0, UR22, 0xf0, URZ ;  /* 0x000000f0161e7890 */ /* 0x000fe2000ff1e03f */
[----:B------:R-:W-:Y:S01]  /*b650*/  R2UR UR16, R6 ;  /* 0x00000000061072ca */ /* 0x000fe200000e0000 */
[----:B------:R-:W-:Y:S01]  /*b660*/  VIADD R4, R4, 0xffffffff ;  /* 0xffffffff04047836 */ /* 0x000fe20000000000 */
[----:B------:R-:W-:Y:S01]  /*b670*/  R2UR UR32, R21 ;  /* 0x00000000152072ca */ /* 0x000fe200000e0000 */
[----:B------:R-:W-:Y:S01]  /*b680*/  UIADD3.X UR31, URZ, UR23, URZ, UP0, !UPT ;  /* 0x000000173f1f7290 */ /* 0x000fe200087fe43f */
[----:B------:R-:W-:Y:S01]  /*b690*/  R2UR UR9, R14 ;  /* 0x000000000e0972ca */ /* 0x000fe200000e0000 */
[----:B------:R-:W-:Y:S01]  /*b6a0*/  UIADD3 UR6, UP1, UR22, 0x1f0, URZ ;  /* 0x000001f016067890 */ /* 0x000fe2000ff3e03f */
[----:B------:R-:W-:Y:S01]  /*b6b0*/  R2UR UR11, R15 ;  /* 0x000000000f0b72ca */ /* 0x000fe200000e0000 */
[----:B------:R-:W-:Y:S01]  /*b6c0*/  UMOV UR4, 0x0 ;  /* 0x0000000000047882 */ /* 0x000fe20000000000 */
[----:B------:R-:W-:Y:S01]  /*b6d0*/  R2UR UR12, R8 ;  /* 0x00000000080c72ca */ /* 0x000fe200000e0000 */
[----:B------:R-:W-:Y:S01]  /*b6e0*/  UIADD3 UR56, UR56, 0x70180, URZ ;  /* 0x0007018038387890 */ /* 0x000fe2000fffe03f */
[----:B------:R-:W-:Y:S01]  /*b6f0*/  R2UR UR59, R18 ;  /* 0x00000000123b72ca */ /* 0x000fe200000e0000 */
[----:B------:R-:W-:Y:S01]  /*b700*/  UIADD3 UR50, UR10, 0x20, URZ ;  /* 0x000000200a327890 */ /* 0x000fe2000fffe03f */
[----:B------:R-:W-:Y:S01]  /*b710*/  ISETP.GT.AND P3, PT, R4, 0x1, PT ;  /* 0x000000010400780c */ /* 0x000fe20003f64270 */
[----:B------:R-:W-:Y:S01]  /*b720*/  ULEA UR56, UR16, UR56, 0x11 ;  /* 0x0000003810387291 */ /* 0x000fe2000f8e883f */
[----:B------:R-:W-:Y:S01]  /*b730*/  VIADD R6, R6, 0x1 ;  /* 0x0000000106067836 */ /* 0x000fe20000000000 */
[----:B------:R-:W-:Y:S01]  /*b740*/  UIADD3 UR8, UR32, 0x180, URZ ;  /* 0x0000018020087890 */ /* 0x000fe2000fffe03f */
[----:B------:R-:W-:Y:S01]  /*b750*/  VIADD R20, R20, 0x80 ;  /* 0x0000008014147836 */ /* 0x000fe20000000000 */
[----:B------:R-:W-:-:S02]  /*b760*/  UIADD3 UR48, UR32, 0x4180, URZ ;  /* 0x0000418020307890 */ /* 0x000fc4000fffe03f */
[----:B------:R-:W-:Y:S01]  /*b770*/  UIADD3 UR42, UR10, 0x40, URZ ;  /* 0x000000400a2a7890 */ /* 0x000fe2000fffe03f */
[C---:B------:R-:W-:Y:S01]  /*b780*/  ISETP.NE.AND P1, PT, R6.reuse, 0x7, PT ;  /* 0x000000070600780c */ /* 0x040fe20003f25270 */
[----:B------:R-:W-:Y:S02]  /*b790*/  UIADD3 UR40, UR32, 0x8180, URZ ;  /* 0x0000818020287890 */ /* 0x000fe4000fffe03f */
[----:B------:R-:W-:Y:S01]  /*b7a0*/  UIADD3 UR34, UR10, 0x60, URZ ;  /* 0x000000600a227890 */ /* 0x000fe2000fffe03f */
[----:B------:R-:W-:Y:S01]  /*b7b0*/  SEL R14, RZ, 0x1, P1 ;  /* 0x00000001ff0e7807 */ /* 0x000fe20000800000 */
[----:B------:R-:W-:Y:S01]  /*b7c0*/  UIADD3 UR32, UR32, 0xc180, URZ ;  /* 0x0000c18020207890 */ /* 0x000fe2000fffe03f */
[----:B------:R-:W-:Y:S01]  /*b7d0*/  SEL R6, R6, RZ, P1 ;  /* 0x000000ff06067207 */ /* 0x000fe20000800000 */
[----:B------:R-:W-:Y:S01]  /*b7e0*/  UMOV UR5, 0x10000000 ;  /* 0x1000000000057882 */ /* 0x000fe20000000000 */
[----:B------:R-:W-:Y:S01]  /*b7f0*/  UIADD3.X UR7, URZ, UR23, URZ, UP1, !UPT ;  /* 0x000000173f077290 */ /* 0x000fe20008ffe43f */
[----:B------:R0:W-:Y:S01]  /*b800*/  UTMALDG.3D [UR8], [UR30], desc[UR4] ;  /* 0x000004081e0075b4 */ /* 0x0001e20008011000 */
[----:B------:R-:W-:Y:S01]  /*b810*/  UIADD3 UR24, UR56, 0x8000, URZ ;  /* 0x0000800038187890 */ /* 0x000fe2000fffe03f */
[----:B------:R-:W-:Y:S01]  /*b820*/  LOP3.LUT R5, R5, R14, RZ, 0x3c, !PT ;  /* 0x0000000e05057212 */ /* 0x000fe200078e3cff */
[----:B------:R-:W-:Y:S01]  /*b830*/  UIADD3 UR16, UR56, 0x10000, URZ ;  /* 0x0001000038107890 */ /* 0x000fe2000fffe03f */
[----:B------:R-:W-:Y:S01]  /*b840*/  UMOV UR49, UR9 ;  /* 0x0000000900317c82 */ /* 0x000fe20008000000 */
        /* <DEDUP_REMOVED lines=8> */
[----:B------:R1:W-:Y:S01]  /*b8d0*/  UTMALDG.3D [UR48], [UR30], desc[UR4] ;  /* 0x000004301e0075b4 */ /* 0x0003e20008011000 */
        /* <DEDUP_REMOVED lines=9> */
[----:B0-----:R-:W-:Y:S01]  /*b970*/  UIADD3 UR8, UR56, 0x18000, URZ ;  /* 0x0001800038087890 */ /* 0x001fe2000fffe03f */
[----:B------:R-:W-:Y:S01]  /*b980*/  UMOV UR19, UR59 ;  /* 0x0000003b00137c82 */ /* 0x000fe20008000000 */
[----:B------:R-:W-:Y:S01]  /*b990*/  UMOV UR20, UR12 ;  /* 0x0000000c00147c82 */ /* 0x000fe20008000000 */
[----:B------:R-:W-:Y:S01]  /*b9a0*/  UMOV UR18, UR42 ;  /* 0x0000002a00127c82 */ /* 0x000fe20008000000 */
[----:B------:R-:W-:Y:S01]  /*b9b0*/  UMOV UR11, UR59 ;  /* 0x0000003b000b7c82 */ /* 0x000fe20008000000 */
[----:B------:R1:W-:Y:S01]  /*b9c0*/  UTMALDG.3D [UR32], [UR30], desc[UR4] ;  /* 0x000004201e0075b4 */ /* 0x0003e20008011000 */
[----:B------:R-:W-:Y:S01]  /*b9d0*/  UMOV UR10, UR34 ;  /* 0x00000022000a7c82 */ /* 0x000fe20008000000 */
[----:B------:R1:W-:Y:S01]  /*b9e0*/  UTMALDG.3D [UR56], [UR6], desc[UR4] ;  /* 0x00000438060075b4 */ /* 0x0003e20008011000 */
[----:B------:R1:W-:Y:S01]  /*b9f0*/  UTMALDG.3D [UR24], [UR6], desc[UR4] ;  /* 0x00000418060075b4 */ /* 0x0003e20008011000 */
[----:B------:R1:W-:Y:S01]  /*ba00*/  UTMALDG.3D [UR16], [UR6], desc[UR4] ;  /* 0x00000410060075b4 */ /* 0x0003e20008011000 */
[----:B------:R1:W-:Y:S02]  /*ba10*/  UTMALDG.3D [UR8], [UR6], desc[UR4] ;  /* 0x00000408060075b4 */ /* 0x0003e40008011000 */
[----:B-1----:R-:W-:Y:S05]  /*ba20*/  @P3 BRA `(.L_x_297) ;  /* 0xfffffff800bc3947 */ /* 0x002fea000383ffff */
.L_x_293:
[----:B------:R-:W-:Y:S05]  /*ba30*/  BSYNC B1 ;  /* 0x0000000000017941 */ /* 0x000fea0003800000 */
.L_x_292:
[----:B------:R-:W-:Y:S01]  /*ba40*/  LOP3.LUT P4, RZ, R13, 0xff, RZ, 0xc0, !PT ;  /* 0x000000ff0dff7812 */ /* 0x000fe2000788c0ff */
[C---:B------:R-:W-:Y:S01]  /*ba50*/  IMAD.IADD R12, R3.reuse, 0x1, R12 ;  /* 0x00000001030c7824 */ /* 0x040fe200078e020c */
[----:B------:R-:W-:Y:S01]  /*ba60*/  ULDC.64 UR4, c[0x0][0x650] ;  /* 0x0001940000047ab9 */ /* 0x000fe20000000a00 */
[C---:B------:R-:W-:Y:S01]  /*ba70*/  ISETP.GE.U32.AND P3, PT, R3.reuse, 0x7, PT ;  /* 0x000000070300780c */ /* 0x040fe20003f66070 */
[----:B------:R-:W-:Y:S01]  /*ba80*/  BSSY B1, `(.L_x_298) ;  /* 0x000006c000017945 */ /* 0x000fe20003800000 */
[C---:B------:R-:W-:Y:S01]  /*ba90*/  IMAD.WIDE.U32 R4, R12.reuse, 0x24924925, RZ ;  /* 0x249249250c047825 */ /* 0x040fe200078e00ff */
[C---:B------:R-:W-:Y:S02]  /*baa0*/  ISETP.GT.U32.AND P1, PT, R12.reuse, 0x6, PT ;  /* 0x000000060c00780c */ /* 0x040fe40003f24070 */
[----:B------:R-:W-:Y:S01]  /*bab0*/  PRMT R13, RZ, 0x7610, R13 ;  /* 0x00007610ff0d7816 */ /* 0x000fe2000000000d */
[----:B------:R-:W-:Y:S01]  /*bac0*/  IMAD.IADD R4, R12, 0x1, -R5 ;  /* 0x000000010c047824 */ /* 0x000fe200078e0a05 */
[----:B------:R-:W-:Y:S01]  /*bad0*/  ISETP.LT.U32.AND P1, PT, R3, 0x7, P1 ;  /* 0x000000070300780c */ /* 0x000fe20000f21070 */
[----:B------:R-:W-:-:S02]  /*bae0*/  IMAD.MOV.U32 R9, RZ, RZ, -0x1 ;  /* 0xffffffffff097424 */ /* 0x000fc400078e00ff */
[----:B------:R-:W0:Y:S01]  /*baf0*/  @P4 S2R R7, SR_CgaCtaId ;  /* 0x0000000000074919 */ /* 0x000e220000008800 */
[----:B------:R-:W-:Y:S01]  /*bb00*/  @P4 MOV R6, 0x400 ;  /* 0x0000040000064802 */ /* 0x000fe20000000f00 */
[----:B------:R-:W-:Y:S01]  /*bb10*/  IMAD.MOV.U32 R8, RZ, RZ, -0x1 ;  /* 0xffffffffff087424 */ /* 0x000fe200078e00ff */
[----:B------:R-:W-:-:S04]  /*bb20*/  LEA.HI R4, R4, R5, RZ, 0x1f ;  /* 0x0000000504047211 */ /* 0x000fc800078ff8ff */
[--C-:B------:R-:W-:Y:S02]  /*bb30*/  SHF.R.U32.HI R5, RZ, 0x2, R4.reuse ;  /* 0x00000002ff057819 */ /* 0x100fe40000011604 */
[----:B------:R-:W-:-:S03]  /*bb40*/  PRMT R4, RZ, 0x7610, R4 ;  /* 0x00007610ff047816 */ /* 0x000fc60000000004 */
[----:B------:R-:W-:Y:S01]  /*bb50*/  IMAD R12, R5, -0x7, R12 ;  /* 0xfffffff9050c7824 */ /* 0x000fe200078e020c */
[----:B0-----:R-:W-:Y:S02]  /*bb60*/  @P4 LEA R6, R7, R6, 0x18 ;  /* 0x0000000607064211 */ /* 0x001fe400078ec0ff */
[----:B------:R-:W-:Y:S02]  /*bb70*/  SEL R7, RZ, 0x1, !P1 ;  /* 0x00000001ff077807 */ /* 0x000fe40004800000 */
[----:B------:R-:W-:Y:S01]  /*bb80*/  IADD3 R16, P1, R16, UR14, RZ ;  /* 0x0000000e10107c10 */ /* 0x000fe2000ff3e0ff */
[----:B------:R0:W-:Y:S01]  /*bb90*/  @P4 SYNCS.ARRIVE.TRANS64.A1T0 RZ, [R6+URZ+0x88], RZ ;  /* 0x000088ff06ff49a7 */ /* 0x0001e2000810003f */
[----:B------:R-:W-:Y:S01]  /*bba0*/  LOP3.LUT R0, R0, R7, RZ, 0x3c, !PT ;  /* 0x0000000700007212 */ /* 0x000fe200078e3cff */
[----:B------:R-:W-:Y:S01]  /*bbb0*/  IMAD.MOV.U32 R7, RZ, RZ, -0x1 ;  /* 0xffffffffff077424 */ /* 0x000fe200078e00ff */
[----:B------:R-:W-:Y:S02]  /*bbc0*/  IADD3.X R17, R17, UR37, RZ, P1, !PT ;  /* 0x0000002511117c10 */ /* 0x000fe40008ffe4ff */
[----:B------:R-:W-:-:S02]  /*bbd0*/  ISETP.GE.U32.AND P1, PT, R16, UR4, PT ;  /* 0x0000000410007c0c */ /* 0x000fc4000bf26070 */
[----:B------:R-:W-:Y:S02]  /*bbe0*/  @P3 LOP3.LUT R0, R0, 0x1, R5, 0x78, !PT ;  /* 0x0000000100003812 */ /* 0x000fe400078e7805 */
[----:B------:R-:W-:-:S13]  /*bbf0*/  ISETP.GE.U32.AND.EX P1, PT, R17, UR5, PT, P1 ;  /* 0x0000000511007c0c */ /* 0x000fda000bf26110 */
[----:B0-----:R-:W-:Y:S05]  /*bc00*/  @P1 BRA `(.L_x_299) ;  /* 0x00000004004c1947 */ /* 0x001fea0003800000 */
[----:B------:R-:W-:Y:S01]  /*bc10*/  ULDC.64 UR4, c[0x0][0x628] ;  /* 0x00018a0000047ab9 */ /* 0x000fe20000000a00 */
[----:B------:R-:W0:Y:S01]  /*bc20*/  S2R R15, SR_CTAID.X ;  /* 0x00000000000f7919 */ /* 0x000e220000002500 */
[----:B------:R-:W-:Y:S01]  /*bc30*/  ISETP.NE.U32.AND P1, PT, RZ, UR4, PT ;  /* 0x00000004ff007c0c */ /* 0x000fe2000bf25070 */
[----:B------:R-:W-:Y:S01]  /*bc40*/  ULDC UR7, c[0x0][0x630] ;  /* 0x00018c0000077ab9 */ /* 0x000fe20000000800 */
[----:B------:R-:W-:Y:S01]  /*bc50*/  IMAD.MOV.U32 R4, RZ, RZ, R16 ;  /* 0x000000ffff047224 */ /* 0x000fe200078e0010 */
[----:B------:R-:W1:Y:S01]  /*bc60*/  S2R R14, SR_CTAID.Y ;  /* 0x00000000000e7919 */ /* 0x000e620000002600 */
[----:B------:R-:W-:Y:S01]  /*bc70*/  ISETP.NE.AND.EX P1, PT, RZ, UR5, PT, P1 ;  /* 0x00000005ff007c0c */ /* 0x000fe2000bf25310 */
[----:B------:R-:W-:-:S12]  /*bc80*/  IMAD.MOV.U32 R5, RZ, RZ, R17 ;  /* 0x000000ffff057224 */ /* 0x000fd800078e0011 */
[----:B------:R-:W-:Y:S05]  /*bc90*/  @!P1 BRA `(.L_x_300) ;  /* 0x0000000000289947 */ /* 0x000fea0003800000 */
[----:B------:R-:W-:Y:S02]  /*bca0*/  ULDC UR6, c[0x0][0x634] ;  /* 0x00018d0000067ab9 */ /* 0x000fe40000000800 */
[----:B------:R-:W-:-:S05]  /*bcb0*/  IADD3 R9, P1, R16, UR6, RZ ;  /* 0x0000000610097c10 */ /* 0x000fca000ff3e0ff */
[----:B------:R-:W-:-:S04]  /*bcc0*/  IMAD.X R21, RZ, RZ, R17, P1 ;  /* 0x000000ffff157224 */ /* 0x000fc800008e0611 */
[----:B------:R-:W-:-:S04]  /*bcd0*/  IMAD.WIDE.U32 R6, R21, UR4, RZ ;  /* 0x0000000415067c25 */ /* 0x000fc8000f8e00ff */
[----:B------:R-:W-:-:S04]  /*bce0*/  IMAD.WIDE.U32 R6, P1, R9, UR5, R6 ;  /* 0x0000000509067c25 */ /* 0x000fc8000f820006 */
[----:B------:R-:W-:-:S04]  /*bcf0*/  IMAD.WIDE.U32 R8, R9, UR4, RZ ;  /* 0x0000000409087c25 */ /* 0x000fc8000f8e00ff */
[----:B------:R-:W-:Y:S01]  /*bd00*/  IMAD.X R5, RZ, RZ, RZ, P1 ;  /* 0x000000ffff057224 */ /* 0x000fe200008e06ff */
[----:B------:R-:W-:Y:S01]  /*bd10*/  IADD3 RZ, P1, R9, R6, RZ ;  /* 0x0000000609ff7210 */ /* 0x000fe20007f3e0ff */
[----:B------:R-:W-:-:S04]  /*bd20*/  IMAD.MOV.U32 R4, RZ, RZ, R7 ;  /* 0x000000ffff047224 */ /* 0x000fc800078e0007 */
[----:B------:R-:W-:-:S08]  /*bd30*/  IMAD.WIDE.U32.X R4, R21, UR5, R4, P1 ;  /* 0x0000000515047c25 */ /* 0x000fd000088e0404 */
.L_x_300:
[--C-:B------:R-:W-:Y:S01]  /*bd40*/  SHF.R.U64 R8, R4, UR7, R5.reuse ;  /* 0x0000000704087c19 */ /* 0x100fe20008001205 */
[----:B------:R-:W-:Y:S01]  /*bd50*/  ULDC.64 UR4, c[0x0][0x620] ;  /* 0x0001880000047ab9 */ /* 0x000fe20000000a00 */
[----:B------:R-:W-:Y:S01]  /*bd60*/  SHF.R.U32.HI R4, RZ, UR7, R5 ;  /* 0x00000007ff047c19 */ /* 0x000fe20008011605 */
[----:B------:R-:W2:Y:S01]  /*bd70*/  LDC R24, c[0x0][0x144] ;  /* 0x00005100ff187b82 */ /* 0x000ea20000000800 */
[----:B------:R-:W-:Y:S01]  /*bd80*/  IADD3 R7, P1, RZ, -R8, RZ ;  /* 0x80000008ff077210 */ /* 0x000fe20007f3e0ff */
[----:B------:R-:W-:Y:S01]  /*bd90*/  ULDC.64 UR8, c[0x0][0x640] ;  /* 0x0001900000087ab9 */ /* 0x000fe20000000a00 */
[----:B0-----:R-:W-:Y:S01]  /*bda0*/  I2FP.F32.U32 R9, R15 ;  /* 0x0000000f00097245 */ /* 0x001fe20000201000 */
[----:B------:R-:W-:Y:S02]  /*bdb0*/  ULDC UR6, c[0x0][0x608] ;  /* 0x0001820000067ab9 */ /* 0x000fe40000000800 */
[----:B------:R-:W-:Y:S01]  /*bdc0*/  IMAD.X R4, RZ, RZ, ~R4, P1 ;  /* 0x000000ffff047224 */ /* 0x000fe200008e0e04 */
[----:B------:R-:W-:Y:S01]  /*bdd0*/  ISETP.NE.U32.AND P1, PT, RZ, UR8, PT ;  /* 0x00000008ff007c0c */ /* 0x000fe2000bf25070 */
[----:B------:R-:W0:Y:S02]  /*bde0*/  LDC R21, c[0x0][0x148] ;  /* 0x00005200ff157b82 */ /* 0x000e240000000800 */
[----:B------:R-:W-:Y:S01]  /*bdf0*/  IMAD R6, R4, UR4, RZ ;  /* 0x0000000404067c24 */ /* 0x000fe2000f8e02ff */
[----:B------:R-:W-:Y:S01]  /*be00*/  ISETP.NE.AND.EX P1, PT, RZ, UR9, PT, P1 ;  /* 0x00000009ff007c0c */ /* 0x000fe2000bf25310 */
[----:B------:R-:W-:Y:S01]  /*be10*/  IMAD.WIDE.U32 R4, R7, UR4, R16 ;  /* 0x0000000407047c25 */ /* 0x000fe2000f8e0010 */
[----:B------:R-:W-:-:S03]  /*be20*/  ULDC UR4, c[0x0][0x150] ;  /* 0x0000540000047ab9 */ /* 0x000fc60000000800 */
[----:B------:R-:W-:Y:S02]  /*be30*/  IMAD R7, R7, UR5, R6 ;  /* 0x0000000507077c24 */ /* 0x000fe4000f8e0206 */
[----:B------:R-:W-:Y:S01]  /*be40*/  FMUL R6, R9, UR4 ;  /* 0x0000000409067c20 */ /* 0x000fe20008400000 */
[----:B------:R-:W-:Y:S01]  /*be50*/  ULDC UR4, c[0x0][0x618] ;  /* 0x0001860000047ab9 */ /* 0x000fe20000000800 */
[----:B------:R-:W-:Y:S01]  /*be60*/  ULDC UR5, c[0x0][0x154] ;  /* 0x0000550000057ab9 */ /* 0x000fe20000000800 */
[----:B------:R-:W-:-:S03]  /*be70*/  IMAD.IADD R5, R5, 0x1, R7 ;  /* 0x0000000105057824 */ /* 0x000fc600078e0207 */
[----:B------:R-:W3:Y:S02]  /*be80*/  F2I.U32.TRUNC.NTZ R6, R6 ;  /* 0x0000000600067305 */ /* 0x000ee4000020f000 */
[----:B------:R-:W-:Y:S02]  /*be90*/  SHF.R.U64 R9, R4, UR4, R5 ;  /* 0x0000000404097c19 */ /* 0x000fe40008001205 */
[----:B-1----:R-:W-:-:S05]  /*bea0*/  I2FP.F32.U32 R4, R14 ;  /* 0x0000000e00047245 */ /* 0x002fca0000201000 */
[----:B------:R-:W-:Y:S01]  /*beb0*/  FMUL R22, R4, UR5 ;  /* 0x0000000504167c20 */ /* 0x000fe20008400000 */
[----:B------:R-:W-:Y:S01]  /*bec0*/  SHF.R.U32.HI R4, RZ, UR4, R5 ;  /* 0x00000004ff047c19 */ /* 0x000fe20008011605 */
[----:B------:R-:W-:-:S03]  /*bed0*/  ULDC UR4, c[0x0][0x658] ;  /* 0x0001960000047ab9 */ /* 0x000fc60000000800 */
[--C-:B------:R-:W-:Y:S01]  /*bee0*/  SHF.R.U64 R20, R9, UR6, R4.reuse ;  /* 0x0000000609147c19 */ /* 0x100fe20008001204 */
[----:B------:R-:W1:Y:S01]  /*bef0*/  F2I.U32.TRUNC.NTZ R22, R22 ;  /* 0x0000001600167305 */ /* 0x000e62000020f000 */
[----:B------:R-:W-:Y:S01]  /*bf00*/  SHF.R.U32.HI R5, RZ, UR6, R4 ;  /* 0x00000006ff057c19 */ /* 0x000fe20008011604 */
[----:B---3--:R-:W-:-:S03]  /*bf10*/  IMAD.MOV R6, RZ, RZ, -R6 ;  /* 0x000000ffff067224 */ /* 0x008fc600078e0a06 */
[----:B------:R-:W-:Y:S01]  /*bf20*/  SHF.R.U64 R18, R20, UR4, R5 ;  /* 0x0000000414127c19 */ /* 0x000fe20008001205 */
[----:B--2---:R-:W-:Y:S01]  /*bf30*/  IMAD R15, R24, R6, R15 ;  /* 0x00000006180f7224 */ /* 0x004fe200078e020f */
[----:B------:R-:W-:-:S03]  /*bf40*/  SHF.R.U32.HI R23, RZ, UR4, R5 ;  /* 0x00000004ff177c19 */ /* 0x000fc60008011605 */
[----:B------:R-:W-:Y:S02]  /*bf50*/  IMAD.MOV.U32 R4, RZ, RZ, R18 ;  /* 0x000000ffff047224 */ /* 0x000fe400078e0012 */
[----:B------:R-:W-:Y:S01]  /*bf60*/  IMAD.MOV.U32 R5, RZ, RZ, R23 ;  /* 0x000000ffff057224 */ /* 0x000fe200078e0017 */
[----:B-1----:R-:W-:Y:S06]  /*bf70*/  @!P1 BRA `(.L_x_301) ;  /* 0x0000000000289947 */ /* 0x002fec0003800000 */
[----:B------:R-:W-:Y:S02]  /*bf80*/  ULDC UR4, c[0x0][0x64c] ;  /* 0x0001930000047ab9 */ /* 0x000fe40000000800 */
[----:B------:R-:W-:-:S05]  /*bf90*/  IADD3 R5, P1, R18, UR4, RZ ;  /* 0x0000000412057c10 */ /* 0x000fca000ff3e0ff */
[----:B------:R-:W-:-:S04]  /*bfa0*/  IMAD.X R23, RZ, RZ, R23, P1 ;  /* 0x000000ffff177224 */ /* 0x000fc800008e0617 */
[----:B------:R-:W-:-:S04]  /*bfb0*/  IMAD.WIDE.U32 R6, R23, UR8, RZ ;  /* 0x0000000817067c25 */ /* 0x000fc8000f8e00ff */
[----:B------:R-:W-:-:S04]  /*bfc0*/  IMAD.WIDE.U32 R6, P1, R5, UR9, R6 ;  /* 0x0000000905067c25 */ /* 0x000fc8000f820006 */
[----:B------:R-:W-:-:S04]  /*bfd0*/  IMAD.WIDE.U32 R4, R5, UR8, RZ ;  /* 0x0000000805047c25 */ /* 0x000fc8000f8e00ff */
[----:B------:R-:W-:Y:S01]  /*bfe0*/  IMAD.MOV.U32 R4, RZ, RZ, R7 ;  /* 0x000000ffff047224 */ /* 0x000fe200078e0007 */
[----:B------:R-:W-:Y:S01]  /*bff0*/  IADD3 RZ, P3, R5, R6, RZ ;  /* 0x0000000605ff7210 */ /* 0x000fe20007f7e0ff */
[----:B------:R-:W-:-:S04]  /*c000*/  IMAD.X R5, RZ, RZ, RZ, P1 ;  /* 0x000000ffff057224 */ /* 0x000fc800008e06ff */
[----:B------:R-:W-:-:S08]  /*c010*/  IMAD.WIDE.U32.X R4, R23, UR9, R4, P3 ;  /* 0x0000000917047c25 */ /* 0x000fd000098e0404 */
.L_x_301:
[----:B------:R-:W-:Y:S01]  /*c020*/  ISETP.NE.AND P1, PT, R2, 0x1, PT ;  /* 0x000000010200780c */ /* 0x000fe20003f25270 */
[----:B------:R-:W-:Y:S01]  /*c030*/  ULDC UR4, c[0x0][0x648] ;  /* 0x0001920000047ab9 */ /* 0x000fe20000000800 */
[----:B------:R-:W-:Y:S01]  /*c040*/  LOP3.LUT R20, R20, UR29, RZ, 0xc0, !PT ;  /* 0x0000001d14147c12 */ /* 0x000fe2000f8ec0ff */
[----:B------:R-:W-:Y:S01]  /*c050*/  IMAD.MOV R22, RZ, RZ, -R22 ;  /* 0x000000ffff167224 */ /* 0x000fe200078e0a16 */
[----:B------:R-:W-:Y:S01]  /*c060*/  SHF.R.U64 R5, R4, UR4, R5 ;  /* 0x0000000404057c19 */ /* 0x000fe20008001205 */
[----:B------:R-:W-:Y:S01]  /*c070*/  ULDC UR4, c[0x0][0x638] ;  /* 0x00018e0000047ab9 */ /* 0x000fe20000000800 */
[----:B------:R-:W-:Y:S01]  /*c080*/  LOP3.LUT R9, R9, UR13, RZ, 0xc0, !PT ;  /* 0x0000000d09097c12 */ /* 0x000fe2000f8ec0ff */
[----:B------:R-:W-:Y:S01]  /*c090*/  ULDC UR5, c[0x0][0x610] ;  /* 0x0001840000057ab9 */ /* 0x000fe20000000800 */
[----:B------:R-:W-:Y:S02]  /*c0a0*/  IMAD.MOV.U32 R4, RZ, RZ, 0x1 ;  /* 0x00000001ff047424 */ /* 0x000fe400078e00ff */
[----:B------:R-:W-:-:S02]  /*c0b0*/  IMAD.MOV R7, RZ, RZ, -R5 ;  /* 0x000000ffff077224 */ /* 0x000fc400078e0a05 */
[----:B------:R-:W-:Y:S02]  /*c0c0*/  IMAD R20, R5, UR21, R20 ;  /* 0x0000001505147c24 */ /* 0x000fe4000f8e0214 */
[----:B0-----:R-:W-:Y:S02]  /*c0d0*/  @P1 IMAD R15, R21, R22, R14 ;  /* 0x00000016150f1224 */ /* 0x001fe400078e020e */
[----:B------:R-:W-:Y:S01]  /*c0e0*/  IMAD R18, R7, UR4, R18 ;  /* 0x0000000407127c24 */ /* 0x000fe2000f8e0212 */
[----:B------:R-:W-:Y:S01]  /*c0f0*/  ULDC UR4, c[0x0][0x600] ;  /* 0x0001800000047ab9 */ /* 0x000fe20000000800 */
[----:B------:R-:W-:Y:S02]  /*c100*/  IMAD R15, R20, UR5, R15 ;  /* 0x00000005140f7c24 */ /* 0x000fe4000f8e020f */
[----:B------:R-:W-:-:S05]  /*c110*/  IMAD R18, R18, UR4, R9 ;  /* 0x0000000412127c24 */ /* 0x000fca000f8e0209 */
[----:B------:R-:W-:Y:S02]  /*c120*/  SEL R9, R18, R15, !P1 ;  /* 0x0000000f12097207 */ /* 0x000fe40004800000 */
[----:B------:R-:W-:-:S07]  /*c130*/  SEL R7, R15, R18, !P1 ;  /* 0x000000120f077207 */ /* 0x000fce0004800000 */
.L_x_299:
[----:B------:R-:W-:Y:S05]  /*c140*/  BSYNC B1 ;  /* 0x0000000000017941 */ /* 0x000fea0003800000 */
.L_x_298:
[----:B------:R-:W-:-:S13]  /*c150*/  LOP3.LUT P1, RZ, R4, 0xff, RZ, 0xc0, !PT ;  /* 0x000000ff04ff7812 */ /* 0x000fda000782c0ff */
[----:B------:R-:W-:Y:S05]  /*c160*/  @P1 BRA `(.L_x_302) ;  /* 0xfffffff000b81947 */ /* 0x000fea000383ffff */
[----:B------:R-:W-:Y:S05]  /*c170*/  BSYNC B0 ;  /* 0x0000000000007941 */ /* 0x000fea0003800000 */
.L_x_290:
[----:B------:R-:W-:-:S03]  /*c180*/  UMOV UR4, 0xffffffff ;  /* 0xffffffff00047882 */ /* 0x000fc60000000000 */
[----:B------:R-:W-:Y:S05]  /*c190*/  BRA.DIV UR4, `(.L_x_303) ;  /* 0x0000000604847947 */ /* 0x000fea000b800000 */
[----:B------:R-:W-:-:S13]  /*c1a0*/  ELECT P6, URZ, PT ;  /* 0x00000000003f782f */ /* 0x000fda00038c0000 */
.L_x_320:
[----:B------:R-:W-:Y:S04]  /*c1b0*/  BSSY B0, `(.L_x_304) ;  /* 0x0000046000007945 */ /* 0x000fe80003800000 */
[----:B------:R-:W-:Y:S05]  /*c1c0*/  @!P6 BRA `(.L_x_305) ;  /* 0x000000040010e947 */ /* 0x000fea0003800000 */
[----:B------:R-:W-:-:S04]  /*c1d0*/  LOP3.LUT R19, R19, 0x2, RZ, 0xfc, !PT ;  /* 0x0000000213137812 */ /* 0x000fc800078efcff */
[----:B------:R-:W-:-:S13]  /*c1e0*/  ISETP.NE.AND P0, PT, R19, 0x3, PT ;  /* 0x000000031300780c */ /* 0x000fda0003f05270 */
[----:B------:R-:W-:Y:S05]  /*c1f0*/  @!P0 BRA `(.L_x_306) ;  /* 0x0000000000048947 */ /* 0x000fea0003800000 */
[----:B------:R-:W-:Y:S01]  /*c200*/  BPT.TRAP 0x1 ;  /* 0x000000040000795c */ /* 0x000fe20000300000 */
.L_x_306:
[----:B------:R-:W0:Y:S01]  /*c210*/  S2R R3, SR_CgaCtaId ;  /* 0x0000000000037919 */ /* 0x000e220000008800 */
[----:B------:R-:W-:-:S04]  /*c220*/  MOV R2, 0x400 ;  /* 0x0000040000027802 */ /* 0x000fc80000000f00 */
[----:B0-----:R-:W-:Y:S02]  /*c230*/  LEA R3, R3, R2, 0x18 ;  /* 0x0000000203037211 */ /* 0x001fe400078ec0ff */
[----:B------:R-:W-:-:S03]  /*c240*/  SHF.L.U32 R2, R0, 0x1f, RZ ;  /* 0x0000001f00027819 */ /* 0x000fc600000006ff */
[----:B------:R-:W-:-:S04]  /*c250*/  VIADD R3, R3, 0x38 ;  /* 0x0000003803037836 */ /* 0x000fc80000000000 */
[C---:B------:R-:W-:Y:S02]  /*c260*/  IMAD R7, R12.reuse, 0x8, R3 ;  /* 0x000000080c077824 */ /* 0x040fe400078e0203 */
[----:B------:R-:W-:Y:S02]  /*c270*/  VIADD R12, R12, 0x1 ;  /* 0x000000010c0c7836 */ /* 0x000fe40000000000 */
[----:B------:R-:W0:Y:S03]  /*c280*/  SYNCS.PHASECHK.TRANS64.TRYWAIT P0, [R7+URZ], R2 ;  /* 0x00000002070075a7 */ /* 0x000e26000800017f */
[----:B------:R-:W-:-:S04]  /*c290*/  ISETP.NE.AND P1, PT, R12, 0x7, PT ;  /* 0x000000070c00780c */ /* 0x000fc80003f25270 */
[----:B------:R-:W-:Y:S02]  /*c2a0*/  SEL R5, RZ, 0x1, P1 ;  /* 0x00000001ff057807 */ /* 0x000fe40000800000 */
[----:B------:R-:W-:Y:S02]  /*c2b0*/  SEL R12, R12, RZ, P1 ;  /* 0x000000ff0c0c7207 */ /* 0x000fe40000800000 */
[----:B------:R-:W-:-:S03]  /*c2c0*/  LOP3.LUT R5, R0, R5, RZ, 0x3c, !PT ;  /* 0x0000000500057212 */ /* 0x000fc600078e3cff */
[----:B------:R-:W-:Y:S01]  /*c2d0*/  IMAD R9, R12, 0x8, R3 ;  /* 0x000000080c097824 */ /* 0x000fe200078e0203 */
[----:B------:R-:W-:Y:S01]  /*c2e0*/  SHF.L.U32 R4, R5, 0x1f, RZ ;  /* 0x0000001f05047819 */ /* 0x000fe200000006ff */
[----:B0-----:R-:W-:Y:S06]  /*c2f0*/  @!P0 BRA `(.L_x_307) ;  /* 0x00000004004c8947 */ /* 0x001fec0003800000 */
.L_x_321:
[----:B------:R-:W1:Y:S01]  /*c300*/  SYNCS.PHASECHK.TRANS64.TRYWAIT P0, [R9+URZ], R4 ;  /* 0x00000004090075a7 */ /* 0x000e62000800017f */
[----:B------:R-:W-:-:S05]  /*c310*/  VIADD R0, R12, 0x1 ;  /* 0x000000010c007836 */ /* 0x000fca0000000000 */
[----:B------:R-:W-:-:S04]  /*c320*/  ISETP.NE.AND P1, PT, R0, 0x7, PT ;  /* 0x000000070000780c */ /* 0x000fc80003f25270 */
[----:B0-----:R-:W-:Y:S02]  /*c330*/  SEL R2, RZ, 0x1, P1 ;  /* 0x00000001ff027807 */ /* 0x001fe40000800000 */
[----:B------:R-:W-:Y:S02]  /*c340*/  SEL R0, R0, RZ, P1 ;  /* 0x000000ff00007207 */ /* 0x000fe40000800000 */
[----:B------:R-:W-:-:S03]  /*c350*/  LOP3.LUT R7, R5, R2, RZ, 0x3c, !PT ;  /* 0x0000000205077212 */ /* 0x000fc600078e3cff */
[----:B------:R-:W-:Y:S01]  /*c360*/  IMAD R6, R0, 0x8, R3 ;  /* 0x0000000800067824 */ /* 0x000fe200078e0203 */
[----:B------:R-:W-:Y:S01]  /*c370*/  SHF.L.U32 R5, R7, 0x1f, RZ ;  /* 0x0000001f07057819 */ /* 0x000fe200000006ff */
[----:B-1----:R-:W-:Y:S06]  /*c380*/  @!P0 BRA `(.L_x_308) ;  /* 0x00000004003c8947 */ /* 0x002fec0003800000 */
.L_x_322:
[----:B------:R-:W1:Y:S01]  /*c390*/  SYNCS.PHASECHK.TRANS64.TRYWAIT P0, [R6+URZ], R5 ;  /* 0x00000005060075a7 */ /* 0x000e62000800017f */
[----:B------:R-:W-:-:S05]  /*c3a0*/  VIADD R0, R0, 0x1 ;  /* 0x0000000100007836 */ /* 0x000fca0000000000 */
[----:B------:R-:W-:-:S04]  /*c3b0*/  ISETP.NE.AND P1, PT, R0, 0x7, PT ;  /* 0x000000070000780c */ /* 0x000fc80003f25270 */
[----:B------:R-:W-:Y:S02]  /*c3c0*/  SEL R2, RZ, 0x1, P1 ;  /* 0x00000001ff027807 */ /* 0x000fe40000800000 */
[----:B------:R-:W-:Y:S02]  /*c3d0*/  SEL R0, R0, RZ, P1 ;  /* 0x000000ff00007207 */ /* 0x000fe40000800000 */
[----:B------:R-:W-:-:S03]  /*c3e0*/  LOP3.LUT R7, R7, R2, RZ, 0x3c, !PT ;  /* 0x0000000207077212 */ /* 0x000fc600078e3cff */
[----:B0-----:R-:W-:Y:S01]  /*c3f0*/  IMAD R9, R0, 0x8, R3 ;  /* 0x0000000800097824 */ /* 0x001fe200078e0203 */
[----:B------:R-:W-:Y:S01]  /*c400*/  SHF.L.U32 R4, R7, 0x1f, RZ ;  /* 0x0000001f07047819 */ /* 0x000fe200000006ff */
[----:B-1----:R-:W-:Y:S06]  /*c410*/  @!P0 BRA `(.L_x_309) ;  /* 0x00000004002c8947 */ /* 0x002fec0003800000 */
.L_x_323:
        /* <DEDUP_REMOVED lines=9> */
.L_x_324:
        /* <DEDUP_REMOVED lines=9> */
.L_x_325:
[----:B------:R-:W1:Y:S01]  /*c540*/  SYNCS.PHASECHK.TRANS64.TRYWAIT P0, [R9+URZ], R4 ;  /* 0x00000004090075a7 */ /* 0x000e62000800017f */
[----:B------:R-:W-:-:S05]  /*c550*/  VIADD R0, R0, 0x1 ;  /* 0x0000000100007836 */ /* 0x000fca0000000000 */
[----:B------:R-:W-:-:S04]  /*c560*/  ISETP.NE.AND P1, PT, R0, 0x7, PT ;  /* 0x000000070000780c */ /* 0x000fc80003f25270 */
[----:B------:R-:W-:Y:S02]  /*c570*/  SEL R2, RZ, 0x1, P1 ;  /* 0x00000001ff027807 */ /* 0x000fe40000800000 */
[----:B------:R-:W-:Y:S02]  /*c580*/  SEL R0, R0, RZ, P1 ;  /* 0x000000ff00007207 */ /* 0x000fe40000800000 */
[----:B------:R-:W-:Y:S01]  /*c590*/  LOP3.LUT R2, R7, R2, RZ, 0x3c, !PT ;  /* 0x0000000207027212 */ /* 0x000fe200078e3cff */
[----:B-1----:R-:W-:Y:S06]  /*c5a0*/  @!P0 BRA `(.L_x_312) ;  /* 0x0000000400048947 */ /* 0x002fec0003800000 */
.L_x_326:
[----:B------:R-:W-:Y:S01]  /*c5b0*/  IMAD R3, R0, 0x8, R3 ;  /* 0x0000000800037824 */ /* 0x000fe200078e0203 */
[----:B------:R-:W-:-:S07]  /*c5c0*/  SHF.L.U32 R0, R2, 0x1f, RZ ;  /* 0x0000001f02007819 */ /* 0x000fce00000006ff */
.L_x_313:
[----:B--2---:R2:W3:Y:S02]  /*c5d0*/  SYNCS.PHASECHK.TRANS64.TRYWAIT P0, [R3+URZ], R0 ;  /* 0x00000000030075a7 */ /* 0x0044e4000800017f */
[----:B---3--:R-:W-:Y:S05]  /*c5e0*/  @!P0 NANOSLEEP.SYNCS 0x989680 ;  /* 0x009896800000895d */ /* 0x008fea0003900000 */
[----:B------:R-:W3:Y:S02]  /*c5f0*/  @!P0 SYNCS.PHASECHK.TRANS64 P0, [R3+URZ], R0 ;  /* 0x00000000030085a7 */ /* 0x000ee4000800007f */
[----:B---3--:R-:W-:Y:S05]  /*c600*/  @!P0 BRA `(.L_x_313) ;  /* 0xfffffffc00f08947 */ /* 0x008fea000383ffff */
.L_x_305:
[----:B------:R-:W-:Y:S05]  /*c610*/  BSYNC B0 ;  /* 0x0000000000007941 */ /* 0x000fea0003800000 */
.L_x_304:
[----:B------:R-:W-:Y:S05]  /*c620*/  EXIT ;  /* 0x000000000000794d */ /* 0x000fea0003800000 */
.L_x_17:
[----:B---3--:R3:W4:Y:S02]  /*c630*/  SYNCS.PHASECHK.TRANS64.TRYWAIT P1, [R3+URZ], R0 ;  /* 0x00000000030075a7 */ /* 0x008724000802017f */
[----:B----4-:R-:W-:Y:S05]  /*c640*/  @!P1 NANOSLEEP.SYNCS 0x989680 ;  /* 0x009896800000995d */ /* 0x010fea0003900000 */
[----:B------:R-:W4:Y:S02]  /*c650*/  @!P1 SYNCS.PHASECHK.TRANS64 P1, [R3+URZ], R0 ;  /* 0x00000000030095a7 */ /* 0x000f24000802007f */
[----:B----4-:R-:W-:Y:S05]  /*c660*/  @!P1 BRA `(.L_x_17) ;  /* 0xfffffffc00f09947 */ /* 0x010fea000383ffff */
[----:B------:R-:W-:Y:S05]  /*c670*/  BRA `(.L_x_16) ;  /* 0xffffff4800fc7947 */ /* 0x000fea000383ffff */
.L_x_22:
[----:B-1----:R-:W-:-:S04]  /*c680*/  IMAD.U32 R4, RZ, RZ, UR9 ;  /* 0x00000009ff047e24 */ /* 0x002fc8000f8e00ff */
[----:B------:R1:W2:Y:S03]  /*c690*/  SYNCS.PHASECHK.TRANS64.TRYWAIT P1, [R4+URZ], R3 ;  /* 0x00000003040075a7 */ /* 0x0002a6000802017f */
[----:B--2---:R-:W-:Y:S05]  /*c6a0*/  @!P1 NANOSLEEP.SYNCS 0x989680 ;  /* 0x009896800000995d */ /* 0x004fea0003900000 */
[----:B------:R-:W2:Y:S02]  /*c6b0*/  @!P1 SYNCS.PHASECHK.TRANS64 P1, [R4+URZ], R3 ;  /* 0x00000003040095a7 */ /* 0x000ea4000802007f */
[----:B--2---:R-:W-:Y:S05]  /*c6c0*/  @!P1 BRA `(.L_x_22) ;  /* 0xfffffffc00ec9947 */ /* 0x004fea000383ffff */
[----:B------:R-:W-:Y:S05]  /*c6d0*/  BRA `(.L_x_21) ;  /* 0xffffff5400647947 */ /* 0x000fea000383ffff */
.L_x_291:
[----:B------:R-:W-:Y:S01]  /*c6e0*/  BSSY B1, `(.L_x_314) ;  /* 0x0000006000017945 */ /* 0x000fe20003800000 */
[----:B------:R-:W-:-:S07]  /*c6f0*/  IMAD.MOV.U32 R15, RZ, RZ, -0x1 ;  /* 0xffffffffff0f7424 */ /* 0x000fce00078e00ff */
[----:B------:R-:W-:Y:S05]  /*c700*/  WARPSYNC.COLLECTIVE R15, `(.L_x_315) ;  /* 0x000000000f0c7348 */ /* 0x000fea0003c00000 */
[----:B------:R-:W-:Y:S02]  /*c710*/  ELECT P6, UR62, PT ;  /* 0x00000000003e782f */ /* 0x000fe400038c0000 */
[----:B------:R-:W-:Y:S01]  /*c720*/  MOV R14, UR62 ;  /* 0x0000003e000e7c02 */ /* 0x000fe20008000f00 */
[----:B------:R-:W-:Y:S10]  /*c730*/  ENDCOLLECTIVE ;  /* 0x000000000000791b */ /* 0x000ff40003800000 */
.L_x_315:
[----:B------:R-:W-:Y:S05]  /*c740*/  BSYNC B1 ;  /* 0x0000000000017941 */ /* 0x000fea0003800000 */
.L_x_314:
[----:B------:R-:W-:Y:S05]  /*c750*/  BRA `(.L_x_316) ;  /* 0xffffffec00487947 */ /* 0x000fea000383ffff */
.L_x_294:
[----:B0-----:R0:W1:Y:S02]  /*c760*/  SYNCS.PHASECHK.TRANS64.TRYWAIT P1, [R14+URZ+0x38], R7 ;  /* 0x000038070e0075a7 */ /* 0x001064000802017f */
[----:B-1----:R-:W-:Y:S05]  /*c770*/  @!P1 NANOSLEEP.SYNCS 0x989680 ;  /* 0x009896800000995d */ /* 0x002fea0003900000 */
[----:B------:R-:W1:Y:S02]  /*c780*/  @!P1 SYNCS.PHASECHK.TRANS64 P1, [R14+URZ+0x38], R7 ;  /* 0x000038070e0095a7 */ /* 0x000e64000802007f */
[----:B-1----:R-:W-:Y:S05]  /*c790*/  @!P1 BRA `(.L_x_294) ;  /* 0xfffffffc00f09947 */ /* 0x002fea000383ffff */
[----:B------:R-:W-:Y:S05]  /*c7a0*/  BRA `(.L_x_317) ;  /* 0xffffffec007c7947 */ /* 0x000fea000383ffff */
.L_x_303:
[----:B------:R-:W-:Y:S01]  /*c7b0*/  BSSY B0, `(.L_x_318) ;  /* 0x0000006000007945 */ /* 0x000fe20003800000 */
[----:B------:R-:W-:-:S07]  /*c7c0*/  IMAD.MOV.U32 R15, RZ, RZ, -0x1 ;  /* 0xffffffffff0f7424 */ /* 0x000fce00078e00ff */
[----:B------:R-:W-:Y:S05]  /*c7d0*/  WARPSYNC.COLLECTIVE R15, `(.L_x_319) ;  /* 0x000000000f0c7348 */ /* 0x000fea0003c00000 */
[----:B------:R-:W-:Y:S02]  /*c7e0*/  ELECT P6, UR62, PT ;  /* 0x00000000003e782f */ /* 0x000fe400038c0000 */
[----:B------:R-:W-:Y:S01]  /*c7f0*/  MOV R14, UR62 ;  /* 0x0000003e000e7c02 */ /* 0x000fe20008000f00 */
[----:B------:R-:W-:Y:S10]  /*c800*/  ENDCOLLECTIVE ;  /* 0x000000000000791b */ /* 0x000ff40003800000 */
.L_x_319:
[----:B------:R-:W-:Y:S05]  /*c810*/  BSYNC B0 ;  /* 0x0000000000007941 */ /* 0x000fea0003800000 */
.L_x_318:
[----:B------:R-:W-:Y:S05]  /*c820*/  BRA `(.L_x_320) ;  /* 0xfffffff800607947 */ /* 0x000fea000383ffff */
.L_x_307:
[----:B0-----:R0:W1:Y:S02]  /*c830*/  SYNCS.PHASECHK.TRANS64.TRYWAIT P0, [R7+URZ], R2 ;  /* 0x00000002070075a7 */ /* 0x001064000800017f */
[----:B-1----:R-:W-:Y:S05]  /*c840*/  @!P0 NANOSLEEP.SYNCS 0x989680 ;  /* 0x009896800000895d */ /* 0x002fea0003900000 */
[----:B------:R-:W1:Y:S02]  /*c850*/  @!P0 SYNCS.PHASECHK.TRANS64 P0, [R7+URZ], R2 ;  /* 0x00000002070085a7 */ /* 0x000e64000800007f */
[----:B-1----:R-:W-:Y:S05]  /*c860*/  @!P0 BRA `(.L_x_307) ;  /* 0xfffffffc00f08947 */ /* 0x002fea000383ffff */
[----:B------:R-:W-:Y:S05]  /*c870*/  BRA `(.L_x_321) ;  /* 0xfffffff800a07947 */ /* 0x000fea000383ffff */
.L_x_308:
[----:B0-----:R0:W1:Y:S02]  /*c880*/  SYNCS.PHASECHK.TRANS64.TRYWAIT P0, [R9+URZ], R4 ;  /* 0x00000004090075a7 */ /* 0x001064000800017f */
[----:B-1----:R-:W-:Y:S05]  /*c890*/  @!P0 NANOSLEEP.SYNCS 0x989680 ;  /* 0x009896800000895d */ /* 0x002fea0003900000 */
[----:B------:R-:W1:Y:S02]  /*c8a0*/  @!P0 SYNCS.PHASECHK.TRANS64 P0, [R9+URZ], R4 ;  /* 0x00000004090085a7 */ /* 0x000e64000800007f */
[----:B-1----:R-:W-:Y:S05]  /*c8b0*/  @!P0 BRA `(.L_x_308) ;  /* 0xfffffffc00f08947 */ /* 0x002fea000383ffff */
[----:B------:R-:W-:Y:S05]  /*c8c0*/  BRA `(.L_x_322) ;  /* 0xfffffff800b07947 */ /* 0x000fea000383ffff */
.L_x_309:
[----:B0-----:R0:W1:Y:S02]  /*c8d0*/  SYNCS.PHASECHK.TRANS64.TRYWAIT P0, [R6+URZ], R5 ;  /* 0x00000005060075a7 */ /* 0x001064000800017f */
[----:B-1----:R-:W-:Y:S05]  /*c8e0*/  @!P0 NANOSLEEP.SYNCS 0x989680 ;  /* 0x009896800000895d */ /* 0x002fea0003900000 */
[----:B------:R-:W1:Y:S02]  /*c8f0*/  @!P0 SYNCS.PHASECHK.TRANS64 P0, [R6+URZ], R5 ;  /* 0x00000005060085a7 */ /* 0x000e64000800007f */
[----:B-1----:R-:W-:Y:S05]  /*c900*/  @!P0 BRA `(.L_x_309) ;  /* 0xfffffffc00f08947 */ /* 0x002fea000383ffff */
[----:B------:R-:W-:Y:S05]  /*c910*/  BRA `(.L_x_323) ;  /* 0xfffffff800c07947 */ /* 0x000fea000383ffff */
.L_x_310:
[----:B0-----:R0:W1:Y:S02]  /*c920*/  SYNCS.PHASECHK.TRANS64.TRYWAIT P0, [R9+URZ], R4 ;  /* 0x00000004090075a7 */ /* 0x001064000800017f */
[----:B-1----:R-:W-:Y:S05]  /*c930*/  @!P0 NANOSLEEP.SYNCS 0x989680 ;  /* 0x009896800000895d */ /* 0x002fea0003900000 */
[----:B------:R-:W1:Y:S02]  /*c940*/  @!P0 SYNCS.PHASECHK.TRANS64 P0, [R9+URZ], R4 ;  /* 0x00000004090085a7 */ /* 0x000e64000800007f */
[----:B-1----:R-:W-:Y:S05]  /*c950*/  @!P0 BRA `(.L_x_310) ;  /* 0xfffffffc00f08947 */ /* 0x002fea000383ffff */
[----:B------:R-:W-:Y:S05]  /*c960*/  BRA `(.L_x_324) ;  /* 0xfffffff800d07947 */ /* 0x000fea000383ffff */
.L_x_311:
[----:B0-----:R0:W1:Y:S02]  /*c970*/  SYNCS.PHASECHK.TRANS64.TRYWAIT P0, [R6+URZ], R5 ;  /* 0x00000005060075a7 */ /* 0x001064000800017f */
[----:B-1----:R-:W-:Y:S05]  /*c980*/  @!P0 NANOSLEEP.SYNCS 0x989680 ;  /* 0x009896800000895d */ /* 0x002fea0003900000 */
[----:B------:R-:W1:Y:S02]  /*c990*/  @!P0 SYNCS.PHASECHK.TRANS64 P0, [R6+URZ], R5 ;  /* 0x00000005060085a7 */ /* 0x000e64000800007f */
[----:B-1----:R-:W-:Y:S05]  /*c9a0*/  @!P0 BRA `(.L_x_311) ;  /* 0xfffffffc00f08947 */ /* 0x002fea000383ffff */
[----:B------:R-:W-:Y:S05]  /*c9b0*/  BRA `(.L_x_325) ;  /* 0xfffffff800e07947 */ /* 0x000fea000383ffff */
.L_x_312:
[----:B-1----:R1:W2:Y:S02]  /*c9c0*/  SYNCS.PHASECHK.TRANS64.TRYWAIT P0, [R9+URZ], R4 ;  /* 0x00000004090075a7 */ /* 0x0022a4000800017f */
[----:B--2---:R-:W-:Y:S05]  /*c9d0*/  @!P0 NANOSLEEP.SYNCS 0x989680 ;  /* 0x009896800000895d */ /* 0x004fea0003900000 */
[----:B------:R-:W2:Y:S02]  /*c9e0*/  @!P0 SYNCS.PHASECHK.TRANS64 P0, [R9+URZ], R4 ;  /* 0x00000004090085a7 */ /* 0x000ea4000800007f */
[----:B--2---:R-:W-:Y:S05]  /*c9f0*/  @!P0 BRA `(.L_x_312) ;  /* 0xfffffffc00f08947 */ /* 0x004fea000383ffff */
[----:B------:R-:W-:Y:S05]  /*ca00*/  BRA `(.L_x_326) ;  /* 0xfffffff800e87947 */ /* 0x000fea000383ffff */
.L_x_327:
[----:B------:R-:W-:-:S00]  /*ca10*/  BRA `(.L_x_327) ;  /* 0xfffffffc00fc7947 */ /* 0x000fc0000383ffff */
[----:B------:R-:W-:-:S00]  /*ca20*/  NOP ;  /* 0x0000000000007918 */ /* 0x000fc00000000000 */
        /* <DEDUP_REMOVED lines=13> */
.L_x_328:


//--------------------- .nv.global.init           --------------------------
	.section	.nv.global.init,"aw",@progbits
.nv.global.init:
	.type		$str$22,@object
	.size		$str$22,($str$23 - $str$22)
$str$22:
        /*0000*/ 	.byte	0x6b, 0x5f, 0x74, 0x69, 0x6c, 0x65, 0x5f, 0x63, 0x6f, 0x75, 0x6e, 0x74, 0x20, 0x3e, 0x3d, 0x20
        /*0010*/ 	.byte	0x31, 0x00
	.type		$str$23,@object
	.size		$str$23,(__unnamed_1 - $str$23)
$str$23:
        /*0012*/ 	.byte	0x2f, 0x74, 0x6d, 0x70, 0x2f, 0x63, 0x75, 0x74, 0x6c, 0x61, 0x73, 0x73, 0x5f, 0x73, 0x77, 0x65
        /*0022*/ 	.byte	0x65, 0x70, 0x5f, 0x73, 0x72, 0x63, 0x2f, 0x69, 0x6e, 0x63, 0x6c, 0x75, 0x64, 0x65, 0x2f, 0x63
        /*0032*/ 	.byte	0x75, 0x74, 0x6c, 0x61, 0x73, 0x73, 0x2f, 0x67, 0x65, 0x6d, 0x6d, 0x2f, 0x63, 0x6f, 0x6c, 0x6c
        /*0042*/ 	.byte	0x65, 0x63, 0x74, 0x69, 0x76, 0x65, 0x2f, 0x73, 0x6d, 0x39, 0x30, 0x5f, 0x6d, 0x6d, 0x61, 0x5f
        /*0052*/ 	.byte	0x74, 0x6d, 0x61, 0x5f, 0x67, 0x6d, 0x6d, 0x61, 0x5f, 0x73, 0x73, 0x5f, 0x77, 0x61, 0x72, 0x70
        /*0062*/ 	.byte	0x73, 0x70, 0x65, 0x63, 0x69, 0x61, 0x6c, 0x69, 0x7a, 0x65, 0x64, 0x2e, 0x68, 0x70, 0x70, 0x00
	.type		__unnamed_1,@object
	.size		__unnamed_1,(.L_0 - __unnamed_1)
__unnamed_1:
        /*0072*/ 	.byte	0x76, 0x6f, 0x69, 0x64, 0x20, 0x63, 0x75, 0x74, 0x6c, 0x61, 0x73, 0x73, 0x3a, 0x3a, 0x67, 0x65
        /* <DEDUP_REMOVED lines=177> */
        /*0b92*/ 	.byte	0x00
.L_0:


//--------------------- .nv.shared._ZN7cutlass13device_kernelINS_4gemm6kernel13GemmUniversalIN4cute5tupleIJiiiiEEENS1_10collective13CollectiveMmaINS1_34MainloopSm90TmaGmmaWarpSpecializedILi7ENS5_IJNS4_1CILi1EEESB_SB_EEENS1_35KernelTmaWarpSpecializedCooperativeEEENS5_IJNSA_ILi128EEENSA_ILi256EEESF_EEENS_10tfloat32_tENS5_IJlSB_lEEESI_SJ_NS4_8TiledMMAINS4_8MMA_AtomIJNS4_4SM904GMMA30MMA_64x256x8_F32TF32TF32_SS_TNILNSN_7ScaleInE1ELSP_1EEEEEENS4_6LayoutINS5_IJNSA_ILi2EEESB_SB_EEENS5_IJSB_NSA_ILi0EEESV_EEEEENS5_IJNS4_10UnderscoreESY_SY_EEEEENS4_13SM90_TMA_LOADENS4_14ComposedLayoutINS4_7SwizzleILi3ELi4ELi3EEENS4_18smem_ptr_flag_bitsILi32EEENSS_INS5_IJNSA_ILi8EEENSA_ILi32EEEEEENS5_IJS18_SB_EEEEEEEvNS4_8identityES11_S1C_vS1D_EENS_8epilogue10collective6detail29Sm90TmaWarpSpecializedAdapterINS1G_15DefaultEpilogueISI_SJ_SJ_NS1F_6thread17LinearCombinationISI_Li1EffLNS1K_9ScaleType4KindE0ELNS_15FloatRoundStyleE2ESI_EENS1_15EpilogueDefaultEEEEEvvEEEEvNT_6ParamsE --------------------------
	.section	.nv.shared._ZN7cutlass13device_kernelINS_4gemm6kernel13GemmUniversalIN4cute5tupleIJiiiiEEENS1_10collective13CollectiveMmaINS1_34MainloopSm90TmaGmmaWarpSpecializedILi7ENS5_IJNS4_1CILi1EEESB_SB_EEENS1_35KernelTmaWarpSpecializedCooperativeEEENS5_IJNSA_ILi128EEENSA_ILi256EEESF_EEENS_10tfloat32_tENS5_IJlSB_lEEESI_SJ_NS4_8TiledMMAINS4_8MMA_AtomIJNS4_4SM904GMMA30MMA_64x256x8_F32TF32TF32_SS_TNILNSN_7ScaleInE1ELSP_1EEEEEENS4_6LayoutINS5_IJNSA_ILi2EEESB_SB_EEENS5_IJSB_NSA_ILi0EEESV_EEEEENS5_IJNS4_10UnderscoreESY_SY_EEEEENS4_13SM90_TMA_LOADENS4_14ComposedLayoutINS4_7SwizzleILi3ELi4ELi3EEENS4_18smem_ptr_flag_bitsILi32EEENSS_INS5_IJNSA_ILi8EEENSA_ILi32EEEEEENS5_IJS18_SB_EEEEEEEvNS4_8identityES11_S1C_vS1D_EENS_8epilogue10collective6detail29Sm90TmaWarpSpecializedAdapterINS1G_15DefaultEpilogueISI_SJ_SJ_NS1F_6thread17LinearCombinationISI_Li1EffLNS1K_9ScaleType4KindE0ELNS_15FloatRoundStyleE2ESI_EENS1_15EpilogueDefaultEEEEEvvEEEEvNT_6ParamsE,"aw",@nobits
	.sectionflags	@""
	.align	16
	.zero		1024


//--------------------- .nv.shared.reserved.0     --------------------------
	.section	.nv.shared.reserved.0,"aw",@nobits
	.weak		__nv_reservedSMEM_offset_0_alias
	.size		__nv_reservedSMEM_offset_0_alias, 0, 0
	.other		__nv_reservedSMEM_offset_0_alias,@"STO_CUDA_RESERVED_SHARED STV_DEFAULT"
__nv_reservedSMEM_offset_0_alias:
	.zero		0


//--------------------- .nv.global                --------------------------
	.section	.nv.global,"aw",@nobits
.nv.global:
	.type		_ZN40_INTERNAL_86465930_4_k_cu_5a684867_207074cute1_E,@object
	.size		_ZN40_INTERNAL_86465930_4_k_cu_5a684867_207074cute1_E,(_ZN40_INTERNAL_86465930_4_k_cu_5a684867_207074cuda3std3__45__cpo6cbeginE - _ZN40_INTERNAL_86465930_4_k_cu_5a684867_207074cute1_E)
_ZN40_INTERNAL_86465930_4_k_cu_5a684867_207074cute1_E:
	.zero		1
	.type		_ZN40_INTERNAL_86465930_4_k_cu_5a684867_207074cuda3std3__45__cpo6cbeginE,@object
	.size		_ZN40_INTERNAL_86465930_4_k_cu_5a684867_207074cuda3std3__45__cpo6cbeginE,(_ZN40_INTERNAL_86465930_4_k_cu_5a684867_207074cuda3std3__48in_placeE - _ZN40_INTERNAL_86465930_4_k_cu_5a684867_207074cuda3std3__45__cpo6cbeginE)
_ZN40_INTERNAL_86465930_4_k_cu_5a684867_207074cuda3std3__45__cpo6cbeginE:
	.zero		1
	.type		_ZN40_INTERNAL_86465930_4_k_cu_5a684867_207074cuda3std3__48in_placeE,@object
	.size		_ZN40_INTERNAL_86465930_4_k_cu_5a684867_207074cuda3std3__48in_placeE,(_ZN40_INTERNAL_86465930_4_k_cu_5a684867_207074cuda3std6ranges3__45__cpo9iter_moveE - _ZN40_INTERNAL_86465930_4_k_cu_5a684867_207074cuda3std3__48in_placeE)
_ZN40_INTERNAL_86465930_4_k_cu_5a684867_207074cuda3std3__48in_placeE:
	.zero		1
	.type		_ZN40_INTERNAL_86465930_4_k_cu_5a684867_207074cuda3std6ranges3__45__cpo9iter_moveE,@object
	.size		_ZN40_INTERNAL_86465930_4_k_cu_5a684867_207074cuda3std6ranges3__45__cpo9iter_moveE,(_ZN40_INTERNAL_86465930_4_k_cu_5a684867_207074cuda3std3__45__cpo5beginE - _ZN40_INTERNAL_86465930_4_k_cu_5a684867_207074cuda3std6ranges3__45__cpo9iter_moveE)
_ZN40_INTERNAL_86465930_4_k_cu_5a684867_207074cuda3std6ranges3__45__cpo9iter_moveE:
	.zero		1
	.type		_ZN40_INTERNAL_86465930_4_k_cu_5a684867_207074cuda3std3__45__cpo5beginE,@object
	.size		_ZN40_INTERNAL_86465930_4_k_cu_5a684867_207074cuda3std3__45__cpo5beginE,(_ZN40_INTERNAL_86465930_4_k_cu_5a684867_207074cuda3std3__442_GLOBAL__N__86465930_4_k_cu_5a684867_207076ignoreE - _ZN40_INTERNAL_86465930_4_k_cu_5a684867_207074cuda3std3__45__cpo5beginE)
_ZN40_INTERNAL_86465930_4_k_cu_5a684867_207074cuda3std3__45__cpo5beginE:
	.zero		1
	.type		_ZN40_INTERNAL_86465930_4_k_cu_5a684867_207074cuda3std3__442_GLOBAL__N__86465930_4_k_cu_5a684867_207076ignoreE,@object
	.size		_ZN40_INTERNAL_86465930_4_k_cu_5a684867_207074cuda3std3__442_GLOBAL__N__86465930_4_k_cu_5a684867_207076ignoreE,(_ZN40_INTERNAL_86465930_4_k_cu_5a684867_207074cute7productE - _ZN40_INTERNAL_86465930_4_k_cu_5a684867_207074cuda3std3__442_GLOBAL__N__86465930_4_k_cu_5a684867_207076ignoreE)
_ZN40_INTERNAL_86465930_4_k_cu_5a684867_207074cuda3std3__442_GLOBAL__N__86465930_4_k_cu_5a684867_207076ignoreE:
	.zero		1
	.type		_ZN40_INTERNAL_86465930_4_k_cu_5a684867_207074cute7productE,@object
	.size		_ZN40_INTERNAL_86465930_4_k_cu_5a684867_207074cute7productE,(_ZN40_INTERNAL_86465930_4_k_cu_5a684867_207074cuda3std3__45__cpo3endE - _ZN40_INTERNAL_86465930_4_k_cu_5a684867_207074cute7productE)
_ZN40_INTERNAL_86465930_4_k_cu_5a684867_207074cute7productE:
	.zero		1
	.type		_ZN40_INTERNAL_86465930_4_k_cu_5a684867_207074cuda3std3__45__cpo3endE,@object
	.size		_ZN40_INTERNAL_86465930_4_k_cu_5a684867_207074cuda3std3__45__cpo3endE,(_ZN40_INTERNAL_86465930_4_k_cu_5a684867_207074cuda3std3__419piecewise_constructE - _ZN40_INTERNAL_86465930_4_k_cu_5a684867_207074cuda3std3__45__cpo3endE)
_ZN40_INTERNAL_86465930_4_k_cu_5a684867_207074cuda3std3__45__cpo3endE:
	.zero		1
	.type		_ZN40_INTERNAL_86465930_4_k_cu_5a684867_207074cuda3std3__419piecewise_constructE,@object
	.size		_ZN40_INTERNAL_86465930_4_k_cu_5a684867_207074cuda3std3__419piecewise_constructE,(_ZN40_INTERNAL_86465930_4_k_cu_5a684867_207074cuda3std3__45__cpo4cendE - _ZN40_INTERNAL_86465930_4_k_cu_5a684867_207074cuda3std3__419piecewise_constructE)
_ZN40_INTERNAL_86465930_4_k_cu_5a684867_207074cuda3std3__419piecewise_constructE:
	.zero		1
	.type		_ZN40_INTERNAL_86465930_4_k_cu_5a684867_207074cuda3std3__45__cpo4cendE,@object
	.size		_ZN40_INTERNAL_86465930_4_k_cu_5a684867_207074cuda3std3__45__cpo4cendE,(_ZN40_INTERNAL_86465930_4_k_cu_5a684867_207074cuda3std6ranges3__45__cpo4swapE - _ZN40_INTERNAL_86465930_4_k_cu_5a684867_207074cuda3std3__45__cpo4cendE)
_ZN40_INTERNAL_86465930_4_k_cu_5a684867_207074cuda3std3__45__cpo4cendE:
	.zero		1
	.type		_ZN40_INTERNAL_86465930_4_k_cu_5a684867_207074cuda3std6ranges3__45__cpo4swapE,@object
	.size		_ZN40_INTERNAL_86465930_4_k_cu_5a684867_207074cuda3std6ranges3__45__cpo4swapE,(.L_8 - _ZN40_INTERNAL_86465930_4_k_cu_5a684867_207074cuda3std6ranges3__45__cpo4swapE)
_ZN40_INTERNAL_86465930_4_k_cu_5a684867_207074cuda3std6ranges3__45__cpo4swapE:
	.zero		1
.L_8:


//--------------------- .nv.constant0._ZN7cutlass13device_kernelINS_4gemm6kernel13GemmUniversalIN4cute5tupleIJiiiiEEENS1_10collective13CollectiveMmaINS1_34MainloopSm90TmaGmmaWarpSpecializedILi7ENS5_IJNS4_1CILi1EEESB_SB_EEENS1_35KernelTmaWarpSpecializedCooperativeEEENS5_IJNSA_ILi128EEENSA_ILi256EEESF_EEENS_10tfloat32_tENS5_IJlSB_lEEESI_SJ_NS4_8TiledMMAINS4_8MMA_AtomIJNS4_4SM904GMMA30MMA_64x256x8_F32TF32TF32_SS_TNILNSN_7ScaleInE1ELSP_1EEEEEENS4_6LayoutINS5_IJNSA_ILi2EEESB_SB_EEENS5_IJSB_NSA_ILi0EEESV_EEEEENS5_IJNS4_10UnderscoreESY_SY_EEEEENS4_13SM90_TMA_LOADENS4_14ComposedLayoutINS4_7SwizzleILi3ELi4ELi3EEENS4_18smem_ptr_flag_bitsILi32EEENSS_INS5_IJNSA_ILi8EEENSA_ILi32EEEEEENS5_IJS18_SB_EEEEEEEvNS4_8identityES11_S1C_vS1D_EENS_8epilogue10collective6detail29Sm90TmaWarpSpecializedAdapterINS1G_15DefaultEpilogueISI_SJ_SJ_NS1F_6thread17LinearCombinationISI_Li1EffLNS1K_9ScaleType4KindE0ELNS_15FloatRoundStyleE2ESI_EENS1_15EpilogueDefaultEEEEEvvEEEEvNT_6ParamsE --------------------------
	.section	.nv.constant0._ZN7cutlass13device_kernelINS_4gemm6kernel13GemmUniversalIN4cute5tupleIJiiiiEEENS1_10collective13CollectiveMmaINS1_34MainloopSm90TmaGmmaWarpSpecializedILi7ENS5_IJNS4_1CILi1EEESB_SB_EEENS1_35KernelTmaWarpSpecializedCooperativeEEENS5_IJNSA_ILi128EEENSA_ILi256EEESF_EEENS_10tfloat32_tENS5_IJlSB_lEEESI_SJ_NS4_8TiledMMAINS4_8MMA_AtomIJNS4_4SM904GMMA30MMA_64x256x8_F32TF32TF32_SS_TNILNSN_7ScaleInE1ELSP_1EEEEEENS4_6LayoutINS5_IJNSA_ILi2EEESB_SB_EEENS5_IJSB_NSA_ILi0EEESV_EEEEENS5_IJNS4_10UnderscoreESY_SY_EEEEENS4_13SM90_TMA_LOADENS4_14ComposedLayoutINS4_7SwizzleILi3ELi4ELi3EEENS4_18smem_ptr_flag_bitsILi32EEENSS_INS5_IJNSA_ILi8EEENSA_ILi32EEEEEENS5_IJS18_SB_EEEEEEEvNS4_8identityES11_S1C_vS1D_EENS_8epilogue10collective6detail29Sm90TmaWarpSpecializedAdapterINS1G_15DefaultEpilogueISI_SJ_SJ_NS1F_6thread17LinearCombinationISI_Li1EffLNS1K_9ScaleType4KindE0ELNS_15FloatRoundStyleE2ESI_EENS1_15EpilogueDefaultEEEEEvvEEEEvNT_6ParamsE,"a",@progbits
	.sectionflags	@""
	.align	4
.nv.constant0._ZN7cutlass13device_kernelINS_4gemm6kernel13GemmUniversalIN4cute5tupleIJiiiiEEENS1_10collective13CollectiveMmaINS1_34MainloopSm90TmaGmmaWarpSpecializedILi7ENS5_IJNS4_1CILi1EEESB_SB_EEENS1_35KernelTmaWarpSpecializedCooperativeEEENS5_IJNSA_ILi128EEENSA_ILi256EEESF_EEENS_10tfloat32_tENS5_IJlSB_lEEESI_SJ_NS4_8TiledMMAINS4_8MMA_AtomIJNS4_4SM904GMMA30MMA_64x256x8_F32TF32TF32_SS_TNILNSN_7ScaleInE1ELSP_1EEEEEENS4_6LayoutINS5_IJNSA_ILi2EEESB_SB_EEENS5_IJSB_NSA_ILi0EEESV_EEEEENS5_IJNS4_10UnderscoreESY_SY_EEEEENS4_13SM90_TMA_LOADENS4_14ComposedLayoutINS4_7SwizzleILi3ELi4ELi3EEENS4_18smem_ptr_flag_bitsILi32EEENSS_INS5_IJNSA_ILi8EEENSA_ILi32EEEEEENS5_IJS18_SB_EEEEEEEvNS4_8identityES11_S1C_vS1D_EENS_8epilogue10collective6detail29Sm90TmaWarpSpecializedAdapterINS1G_15DefaultEpilogueISI_SJ_SJ_NS1F_6thread17LinearCombinationISI_Li1EffLNS1K_9ScaleType4KindE0ELNS_15FloatRoundStyleE2ESI_EENS1_15EpilogueDefaultEEEEEvvEEEEvNT_6ParamsE:
	.zero		1664


//--------------------- SYMBOLS --------------------------

	.type		.nv.reservedSmem.offset0,@object
	.size		.nv.reservedSmem.offset0,0x4
	.type		__assertfail,@function
